//
// Generated by NVIDIA NVVM Compiler
//
// Compiler Build ID: CL-36424714
// Cuda compilation tools, release 13.0, V13.0.88
// Based on NVVM 20.0.0
//

.version 9.0
.target sm_100
.address_size 64

	// .globl	_Z14sparseMVKernelPKiS0_PKfS2_Pfif
.const .align 4 .u32 d_terminateLimit;
.const .align 4 .f32 d_epsilon;
// _ZZ17computeNormKernelPKfPfiE5s_sum has been demoted
// _ZZ20powerIterationKernelPKfS0_PffiE8s_vector has been demoted
// _ZZ17connectionsKernelILi256EEvPKiS1_PKfS1_S1_PfiE12s_membership has been demoted

.visible .entry _Z14sparseMVKernelPKiS0_PKfS2_Pfif(
	.param .u64 .ptr .align 1 _Z14sparseMVKernelPKiS0_PKfS2_Pfif_param_0,
	.param .u64 .ptr .align 1 _Z14sparseMVKernelPKiS0_PKfS2_Pfif_param_1,
	.param .u64 .ptr .align 1 _Z14sparseMVKernelPKiS0_PKfS2_Pfif_param_2,
	.param .u64 .ptr .align 1 _Z14sparseMVKernelPKiS0_PKfS2_Pfif_param_3,
	.param .u64 .ptr .align 1 _Z14sparseMVKernelPKiS0_PKfS2_Pfif_param_4,
	.param .u32 _Z14sparseMVKernelPKiS0_PKfS2_Pfif_param_5,
	.param .f32 _Z14sparseMVKernelPKiS0_PKfS2_Pfif_param_6
)
{
	.reg .pred 	%p<11>;
	.reg .b32 	%r<65>;
	.reg .b32 	%f<116>;
	.reg .b64 	%rd<88>;

	ld.param.u64 	%rd6, [_Z14sparseMVKernelPKiS0_PKfS2_Pfif_param_0];
	ld.param.u64 	%rd8, [_Z14sparseMVKernelPKiS0_PKfS2_Pfif_param_1];
	ld.param.u64 	%rd9, [_Z14sparseMVKernelPKiS0_PKfS2_Pfif_param_2];
	ld.param.u64 	%rd10, [_Z14sparseMVKernelPKiS0_PKfS2_Pfif_param_3];
	ld.param.u64 	%rd7, [_Z14sparseMVKernelPKiS0_PKfS2_Pfif_param_4];
	ld.param.u32 	%r23, [_Z14sparseMVKernelPKiS0_PKfS2_Pfif_param_5];
	ld.param.f32 	%f14, [_Z14sparseMVKernelPKiS0_PKfS2_Pfif_param_6];
	cvta.to.global.u64 	%rd1, %rd8;
	cvta.to.global.u64 	%rd2, %rd9;
	cvta.to.global.u64 	%rd3, %rd10;
	mov.u32 	%r24, %ctaid.x;
	mov.u32 	%r25, %ntid.x;
	mov.u32 	%r26, %tid.x;
	mad.lo.s32 	%r1, %r24, %r25, %r26;
	setp.ge.s32 	%p1, %r1, %r23;
	@%p1 bra 	$L__BB0_15;
	cvta.to.global.u64 	%rd11, %rd6;
	mul.wide.s32 	%rd12, %r1, 4;
	add.s64 	%rd13, %rd11, %rd12;
	ld.global.nc.u32 	%r60, [%rd13];
	ld.global.nc.u32 	%r3, [%rd13+4];
	setp.ge.s32 	%p2, %r60, %r3;
	mov.f32 	%f115, 0f00000000;
	@%p2 bra 	$L__BB0_14;
	sub.s32 	%r4, %r3, %r60;
	and.b32  	%r5, %r4, 15;
	sub.s32 	%r27, %r60, %r3;
	setp.gt.u32 	%p3, %r27, -16;
	mov.f32 	%f115, 0f00000000;
	@%p3 bra 	$L__BB0_5;
	and.b32  	%r28, %r4, -16;
	neg.s32 	%r58, %r28;
	add.s64 	%rd4, %rd2, 32;
	add.s64 	%rd5, %rd1, 32;
	mov.f32 	%f115, 0f00000000;
$L__BB0_4:
	.pragma "nounroll";
	mul.wide.s32 	%rd14, %r60, 4;
	add.s64 	%rd15, %rd4, %rd14;
	add.s64 	%rd16, %rd5, %rd14;
	ld.global.nc.f32 	%f19, [%rd15+-32];
	ld.global.nc.u32 	%r29, [%rd16+-32];
	mul.wide.s32 	%rd17, %r29, 4;
	add.s64 	%rd18, %rd3, %rd17;
	ld.global.nc.f32 	%f20, [%rd18];
	fma.rn.f32 	%f21, %f19, %f20, %f115;
	ld.global.nc.f32 	%f22, [%rd15+-28];
	ld.global.nc.u32 	%r30, [%rd16+-28];
	mul.wide.s32 	%rd19, %r30, 4;
	add.s64 	%rd20, %rd3, %rd19;
	ld.global.nc.f32 	%f23, [%rd20];
	fma.rn.f32 	%f24, %f22, %f23, %f21;
	ld.global.nc.f32 	%f25, [%rd15+-24];
	ld.global.nc.u32 	%r31, [%rd16+-24];
	mul.wide.s32 	%rd21, %r31, 4;
	add.s64 	%rd22, %rd3, %rd21;
	ld.global.nc.f32 	%f26, [%rd22];
	fma.rn.f32 	%f27, %f25, %f26, %f24;
	ld.global.nc.f32 	%f28, [%rd15+-20];
	ld.global.nc.u32 	%r32, [%rd16+-20];
	mul.wide.s32 	%rd23, %r32, 4;
	add.s64 	%rd24, %rd3, %rd23;
	ld.global.nc.f32 	%f29, [%rd24];
	fma.rn.f32 	%f30, %f28, %f29, %f27;
	ld.global.nc.f32 	%f31, [%rd15+-16];
	ld.global.nc.u32 	%r33, [%rd16+-16];
	mul.wide.s32 	%rd25, %r33, 4;
	add.s64 	%rd26, %rd3, %rd25;
	ld.global.nc.f32 	%f32, [%rd26];
	fma.rn.f32 	%f33, %f31, %f32, %f30;
	ld.global.nc.f32 	%f34, [%rd15+-12];
	ld.global.nc.u32 	%r34, [%rd16+-12];
	mul.wide.s32 	%rd27, %r34, 4;
	add.s64 	%rd28, %rd3, %rd27;
	ld.global.nc.f32 	%f35, [%rd28];
	fma.rn.f32 	%f36, %f34, %f35, %f33;
	ld.global.nc.f32 	%f37, [%rd15+-8];
	ld.global.nc.u32 	%r35, [%rd16+-8];
	mul.wide.s32 	%rd29, %r35, 4;
	add.s64 	%rd30, %rd3, %rd29;
	ld.global.nc.f32 	%f38, [%rd30];
	fma.rn.f32 	%f39, %f37, %f38, %f36;
	ld.global.nc.f32 	%f40, [%rd15+-4];
	ld.global.nc.u32 	%r36, [%rd16+-4];
	mul.wide.s32 	%rd31, %r36, 4;
	add.s64 	%rd32, %rd3, %rd31;
	ld.global.nc.f32 	%f41, [%rd32];
	fma.rn.f32 	%f42, %f40, %f41, %f39;
	ld.global.nc.f32 	%f43, [%rd15];
	ld.global.nc.u32 	%r37, [%rd16];
	mul.wide.s32 	%rd33, %r37, 4;
	add.s64 	%rd34, %rd3, %rd33;
	ld.global.nc.f32 	%f44, [%rd34];
	fma.rn.f32 	%f45, %f43, %f44, %f42;
	ld.global.nc.f32 	%f46, [%rd15+4];
	ld.global.nc.u32 	%r38, [%rd16+4];
	mul.wide.s32 	%rd35, %r38, 4;
	add.s64 	%rd36, %rd3, %rd35;
	ld.global.nc.f32 	%f47, [%rd36];
	fma.rn.f32 	%f48, %f46, %f47, %f45;
	ld.global.nc.f32 	%f49, [%rd15+8];
	ld.global.nc.u32 	%r39, [%rd16+8];
	mul.wide.s32 	%rd37, %r39, 4;
	add.s64 	%rd38, %rd3, %rd37;
	ld.global.nc.f32 	%f50, [%rd38];
	fma.rn.f32 	%f51, %f49, %f50, %f48;
	ld.global.nc.f32 	%f52, [%rd15+12];
	ld.global.nc.u32 	%r40, [%rd16+12];
	mul.wide.s32 	%rd39, %r40, 4;
	add.s64 	%rd40, %rd3, %rd39;
	ld.global.nc.f32 	%f53, [%rd40];
	fma.rn.f32 	%f54, %f52, %f53, %f51;
	ld.global.nc.f32 	%f55, [%rd15+16];
	ld.global.nc.u32 	%r41, [%rd16+16];
	mul.wide.s32 	%rd41, %r41, 4;
	add.s64 	%rd42, %rd3, %rd41;
	ld.global.nc.f32 	%f56, [%rd42];
	fma.rn.f32 	%f57, %f55, %f56, %f54;
	ld.global.nc.f32 	%f58, [%rd15+20];
	ld.global.nc.u32 	%r42, [%rd16+20];
	mul.wide.s32 	%rd43, %r42, 4;
	add.s64 	%rd44, %rd3, %rd43;
	ld.global.nc.f32 	%f59, [%rd44];
	fma.rn.f32 	%f60, %f58, %f59, %f57;
	ld.global.nc.f32 	%f61, [%rd15+24];
	ld.global.nc.u32 	%r43, [%rd16+24];
	mul.wide.s32 	%rd45, %r43, 4;
	add.s64 	%rd46, %rd3, %rd45;
	ld.global.nc.f32 	%f62, [%rd46];
	fma.rn.f32 	%f63, %f61, %f62, %f60;
	ld.global.nc.f32 	%f64, [%rd15+28];
	ld.global.nc.u32 	%r44, [%rd16+28];
	mul.wide.s32 	%rd47, %r44, 4;
	add.s64 	%rd48, %rd3, %rd47;
	ld.global.nc.f32 	%f65, [%rd48];
	fma.rn.f32 	%f115, %f64, %f65, %f63;
	add.s32 	%r60, %r60, 16;
	add.s32 	%r58, %r58, 16;
	setp.ne.s32 	%p4, %r58, 0;
	@%p4 bra 	$L__BB0_4;
$L__BB0_5:
	setp.eq.s32 	%p5, %r5, 0;
	@%p5 bra 	$L__BB0_14;
	and.b32  	%r12, %r4, 7;
	setp.lt.u32 	%p6, %r5, 8;
	@%p6 bra 	$L__BB0_8;
	mul.wide.s32 	%rd49, %r60, 4;
	add.s64 	%rd50, %rd2, %rd49;
	ld.global.nc.f32 	%f67, [%rd50];
	add.s64 	%rd51, %rd1, %rd49;
	ld.global.nc.u32 	%r45, [%rd51];
	mul.wide.s32 	%rd52, %r45, 4;
	add.s64 	%rd53, %rd3, %rd52;
	ld.global.nc.f32 	%f68, [%rd53];
	fma.rn.f32 	%f69, %f67, %f68, %f115;
	ld.global.nc.f32 	%f70, [%rd50+4];
	ld.global.nc.u32 	%r46, [%rd51+4];
	mul.wide.s32 	%rd54, %r46, 4;
	add.s64 	%rd55, %rd3, %rd54;
	ld.global.nc.f32 	%f71, [%rd55];
	fma.rn.f32 	%f72, %f70, %f71, %f69;
	ld.global.nc.f32 	%f73, [%rd50+8];
	ld.global.nc.u32 	%r47, [%rd51+8];
	mul.wide.s32 	%rd56, %r47, 4;
	add.s64 	%rd57, %rd3, %rd56;
	ld.global.nc.f32 	%f74, [%rd57];
	fma.rn.f32 	%f75, %f73, %f74, %f72;
	ld.global.nc.f32 	%f76, [%rd50+12];
	ld.global.nc.u32 	%r48, [%rd51+12];
	mul.wide.s32 	%rd58, %r48, 4;
	add.s64 	%rd59, %rd3, %rd58;
	ld.global.nc.f32 	%f77, [%rd59];
	fma.rn.f32 	%f78, %f76, %f77, %f75;
	ld.global.nc.f32 	%f79, [%rd50+16];
	ld.global.nc.u32 	%r49, [%rd51+16];
	mul.wide.s32 	%rd60, %r49, 4;
	add.s64 	%rd61, %rd3, %rd60;
	ld.global.nc.f32 	%f80, [%rd61];
	fma.rn.f32 	%f81, %f79, %f80, %f78;
	ld.global.nc.f32 	%f82, [%rd50+20];
	ld.global.nc.u32 	%r50, [%rd51+20];
	mul.wide.s32 	%rd62, %r50, 4;
	add.s64 	%rd63, %rd3, %rd62;
	ld.global.nc.f32 	%f83, [%rd63];
	fma.rn.f32 	%f84, %f82, %f83, %f81;
	ld.global.nc.f32 	%f85, [%rd50+24];
	ld.global.nc.u32 	%r51, [%rd51+24];
	mul.wide.s32 	%rd64, %r51, 4;
	add.s64 	%rd65, %rd3, %rd64;
	ld.global.nc.f32 	%f86, [%rd65];
	fma.rn.f32 	%f87, %f85, %f86, %f84;
	ld.global.nc.f32 	%f88, [%rd50+28];
	ld.global.nc.u32 	%r52, [%rd51+28];
	mul.wide.s32 	%rd66, %r52, 4;
	add.s64 	%rd67, %rd3, %rd66;
	ld.global.nc.f32 	%f89, [%rd67];
	fma.rn.f32 	%f115, %f88, %f89, %f87;
	add.s32 	%r60, %r60, 8;
$L__BB0_8:
	setp.eq.s32 	%p7, %r12, 0;
	@%p7 bra 	$L__BB0_14;
	and.b32  	%r15, %r4, 3;
	setp.lt.u32 	%p8, %r12, 4;
	@%p8 bra 	$L__BB0_11;
	mul.wide.s32 	%rd68, %r60, 4;
	add.s64 	%rd69, %rd2, %rd68;
	ld.global.nc.f32 	%f91, [%rd69];
	add.s64 	%rd70, %rd1, %rd68;
	ld.global.nc.u32 	%r53, [%rd70];
	mul.wide.s32 	%rd71, %r53, 4;
	add.s64 	%rd72, %rd3, %rd71;
	ld.global.nc.f32 	%f92, [%rd72];
	fma.rn.f32 	%f93, %f91, %f92, %f115;
	ld.global.nc.f32 	%f94, [%rd69+4];
	ld.global.nc.u32 	%r54, [%rd70+4];
	mul.wide.s32 	%rd73, %r54, 4;
	add.s64 	%rd74, %rd3, %rd73;
	ld.global.nc.f32 	%f95, [%rd74];
	fma.rn.f32 	%f96, %f94, %f95, %f93;
	ld.global.nc.f32 	%f97, [%rd69+8];
	ld.global.nc.u32 	%r55, [%rd70+8];
	mul.wide.s32 	%rd75, %r55, 4;
	add.s64 	%rd76, %rd3, %rd75;
	ld.global.nc.f32 	%f98, [%rd76];
	fma.rn.f32 	%f99, %f97, %f98, %f96;
	ld.global.nc.f32 	%f100, [%rd69+12];
	ld.global.nc.u32 	%r56, [%rd70+12];
	mul.wide.s32 	%rd77, %r56, 4;
	add.s64 	%rd78, %rd3, %rd77;
	ld.global.nc.f32 	%f101, [%rd78];
	fma.rn.f32 	%f115, %f100, %f101, %f99;
	add.s32 	%r60, %r60, 4;
$L__BB0_11:
	setp.eq.s32 	%p9, %r15, 0;
	@%p9 bra 	$L__BB0_14;
	neg.s32 	%r63, %r15;
$L__BB0_13:
	.pragma "nounroll";
	mul.wide.s32 	%rd79, %r60, 4;
	add.s64 	%rd80, %rd1, %rd79;
	add.s64 	%rd81, %rd2, %rd79;
	ld.global.nc.f32 	%f102, [%rd81];
	ld.global.nc.u32 	%r57, [%rd80];
	mul.wide.s32 	%rd82, %r57, 4;
	add.s64 	%rd83, %rd3, %rd82;
	ld.global.nc.f32 	%f103, [%rd83];
	fma.rn.f32 	%f115, %f102, %f103, %f115;
	add.s32 	%r60, %r60, 1;
	add.s32 	%r63, %r63, 1;
	setp.ne.s32 	%p10, %r63, 0;
	@%p10 bra 	$L__BB0_13;
$L__BB0_14:
	add.s64 	%rd85, %rd3, %rd12;
	ld.global.nc.f32 	%f104, [%rd85];
	div.rn.f32 	%f105, %f115, %f14;
	sub.f32 	%f106, %f104, %f105;
	cvta.to.global.u64 	%rd86, %rd7;
	add.s64 	%rd87, %rd86, %rd12;
	st.global.f32 	[%rd87], %f106;
$L__BB0_15:
	ret;

}
	// .globl	_Z24constructLaplacianKernelPKiS0_PKfPfi
.visible .entry _Z24constructLaplacianKernelPKiS0_PKfPfi(
	.param .u64 .ptr .align 1 _Z24constructLaplacianKernelPKiS0_PKfPfi_param_0,
	.param .u64 .ptr .align 1 _Z24constructLaplacianKernelPKiS0_PKfPfi_param_1,
	.param .u64 .ptr .align 1 _Z24constructLaplacianKernelPKiS0_PKfPfi_param_2,
	.param .u64 .ptr .align 1 _Z24constructLaplacianKernelPKiS0_PKfPfi_param_3,
	.param .u32 _Z24constructLaplacianKernelPKiS0_PKfPfi_param_4
)
{
	.reg .pred 	%p<16>;
	.reg .b32 	%r<67>;
	.reg .b32 	%f<36>;
	.reg .b64 	%rd<40>;

	ld.param.u64 	%rd7, [_Z24constructLaplacianKernelPKiS0_PKfPfi_param_0];
	ld.param.u64 	%rd8, [_Z24constructLaplacianKernelPKiS0_PKfPfi_param_1];
	ld.param.u64 	%rd9, [_Z24constructLaplacianKernelPKiS0_PKfPfi_param_2];
	ld.param.u64 	%rd10, [_Z24constructLaplacianKernelPKiS0_PKfPfi_param_3];
	ld.param.u32 	%r31, [_Z24constructLaplacianKernelPKiS0_PKfPfi_param_4];
	cvta.to.global.u64 	%rd1, %rd9;
	cvta.to.global.u64 	%rd2, %rd8;
	cvta.to.global.u64 	%rd3, %rd10;
	mov.u32 	%r32, %ctaid.x;
	mov.u32 	%r33, %ntid.x;
	mov.u32 	%r34, %tid.x;
	mad.lo.s32 	%r1, %r32, %r33, %r34;
	setp.ge.s32 	%p1, %r1, %r31;
	@%p1 bra 	$L__BB1_21;
	cvta.to.global.u64 	%rd11, %rd7;
	mul.wide.s32 	%rd12, %r1, 4;
	add.s64 	%rd13, %rd11, %rd12;
	ld.global.nc.u32 	%r2, [%rd13];
	ld.global.nc.u32 	%r3, [%rd13+4];
	setp.lt.s32 	%p2, %r31, 1;
	@%p2 bra 	$L__BB1_13;
	mul.lo.s32 	%r4, %r31, %r1;
	and.b32  	%r5, %r31, 7;
	setp.lt.u32 	%p3, %r31, 8;
	mov.b32 	%r57, 0;
	@%p3 bra 	$L__BB1_5;
	and.b32  	%r57, %r31, 2147483640;
	neg.s32 	%r64, %r57;
	add.s64 	%rd4, %rd3, 16;
	mov.u32 	%r63, %r4;
$L__BB1_4:
	.pragma "nounroll";
	mul.wide.s32 	%rd14, %r63, 4;
	add.s64 	%rd15, %rd4, %rd14;
	mov.b32 	%r36, 0;
	st.global.u32 	[%rd15+-16], %r36;
	st.global.u32 	[%rd15+-12], %r36;
	st.global.u32 	[%rd15+-8], %r36;
	st.global.u32 	[%rd15+-4], %r36;
	st.global.u32 	[%rd15], %r36;
	st.global.u32 	[%rd15+4], %r36;
	st.global.u32 	[%rd15+8], %r36;
	st.global.u32 	[%rd15+12], %r36;
	add.s32 	%r64, %r64, 8;
	add.s32 	%r63, %r63, 8;
	setp.eq.s32 	%p4, %r64, 0;
	@%p4 bra 	$L__BB1_5;
	bra.uni 	$L__BB1_4;
$L__BB1_5:
	setp.eq.s32 	%p5, %r5, 0;
	@%p5 bra 	$L__BB1_13;
	and.b32  	%r9, %r31, 3;
	setp.lt.u32 	%p6, %r5, 4;
	@%p6 bra 	$L__BB1_8;
	add.s32 	%r37, %r57, %r4;
	mul.wide.s32 	%rd16, %r37, 4;
	add.s64 	%rd17, %rd3, %rd16;
	mov.b32 	%r38, 0;
	st.global.u32 	[%rd17], %r38;
	st.global.u32 	[%rd17+4], %r38;
	st.global.u32 	[%rd17+8], %r38;
	st.global.u32 	[%rd17+12], %r38;
	add.s32 	%r57, %r57, 4;
$L__BB1_8:
	setp.eq.s32 	%p7, %r9, 0;
	@%p7 bra 	$L__BB1_13;
	setp.eq.s32 	%p8, %r9, 1;
	@%p8 bra 	$L__BB1_11;
	add.s32 	%r39, %r57, %r4;
	mul.wide.s32 	%rd18, %r39, 4;
	add.s64 	%rd19, %rd3, %rd18;
	mov.b32 	%r40, 0;
	st.global.u32 	[%rd19], %r40;
	st.global.u32 	[%rd19+4], %r40;
	add.s32 	%r57, %r57, 2;
$L__BB1_11:
	and.b32  	%r41, %r31, 1;
	setp.eq.b32 	%p9, %r41, 1;
	not.pred 	%p10, %p9;
	@%p10 bra 	$L__BB1_13;
	add.s32 	%r42, %r57, %r4;
	mul.wide.s32 	%rd20, %r42, 4;
	add.s64 	%rd21, %rd3, %rd20;
	mov.b32 	%r43, 0;
	st.global.u32 	[%rd21], %r43;
$L__BB1_13:
	setp.ge.s32 	%p11, %r2, %r3;
	mov.f32 	%f35, 0f00000000;
	@%p11 bra 	$L__BB1_20;
	sub.s32 	%r44, %r3, %r2;
	cvt.rn.f32.s32 	%f1, %r44;
	mul.lo.s32 	%r14, %r31, %r1;
	and.b32  	%r15, %r44, 3;
	setp.eq.s32 	%p12, %r15, 0;
	mov.f32 	%f35, 0f00000000;
	mov.u32 	%r62, %r2;
	@%p12 bra 	$L__BB1_17;
	neg.s32 	%r60, %r15;
	mov.f32 	%f35, 0f00000000;
	mov.u32 	%r62, %r2;
$L__BB1_16:
	.pragma "nounroll";
	mul.wide.s32 	%rd22, %r62, 4;
	add.s64 	%rd23, %rd1, %rd22;
	add.s64 	%rd24, %rd2, %rd22;
	ld.global.nc.u32 	%r45, [%rd24];
	ld.global.nc.f32 	%f13, [%rd23];
	mul.f32 	%f14, %f13, 0fC0000000;
	div.rn.f32 	%f15, %f14, %f1;
	add.s32 	%r46, %r45, %r14;
	mul.wide.s32 	%rd25, %r46, 4;
	add.s64 	%rd26, %rd3, %rd25;
	st.global.f32 	[%rd26], %f15;
	sub.f32 	%f35, %f35, %f15;
	add.s32 	%r62, %r62, 1;
	add.s32 	%r60, %r60, 1;
	setp.ne.s32 	%p13, %r60, 0;
	@%p13 bra 	$L__BB1_16;
$L__BB1_17:
	sub.s32 	%r47, %r2, %r3;
	setp.gt.u32 	%p14, %r47, -4;
	@%p14 bra 	$L__BB1_20;
	sub.s32 	%r65, %r62, %r3;
	add.s64 	%rd5, %rd2, 8;
	add.s64 	%rd6, %rd1, 8;
$L__BB1_19:
	mul.wide.s32 	%rd27, %r62, 4;
	add.s64 	%rd28, %rd5, %rd27;
	add.s64 	%rd29, %rd6, %rd27;
	ld.global.nc.u32 	%r48, [%rd28+-8];
	ld.global.nc.f32 	%f16, [%rd29+-8];
	mul.f32 	%f17, %f16, 0fC0000000;
	div.rn.f32 	%f18, %f17, %f1;
	add.s32 	%r49, %r48, %r14;
	mul.wide.s32 	%rd30, %r49, 4;
	add.s64 	%rd31, %rd3, %rd30;
	st.global.f32 	[%rd31], %f18;
	sub.f32 	%f19, %f35, %f18;
	ld.global.nc.u32 	%r50, [%rd28+-4];
	ld.global.nc.f32 	%f20, [%rd29+-4];
	mul.f32 	%f21, %f20, 0fC0000000;
	div.rn.f32 	%f22, %f21, %f1;
	add.s32 	%r51, %r50, %r14;
	mul.wide.s32 	%rd32, %r51, 4;
	add.s64 	%rd33, %rd3, %rd32;
	st.global.f32 	[%rd33], %f22;
	sub.f32 	%f23, %f19, %f22;
	ld.global.nc.u32 	%r52, [%rd28];
	ld.global.nc.f32 	%f24, [%rd29];
	mul.f32 	%f25, %f24, 0fC0000000;
	div.rn.f32 	%f26, %f25, %f1;
	add.s32 	%r53, %r52, %r14;
	mul.wide.s32 	%rd34, %r53, 4;
	add.s64 	%rd35, %rd3, %rd34;
	st.global.f32 	[%rd35], %f26;
	sub.f32 	%f27, %f23, %f26;
	ld.global.nc.u32 	%r54, [%rd28+4];
	ld.global.nc.f32 	%f28, [%rd29+4];
	mul.f32 	%f29, %f28, 0fC0000000;
	div.rn.f32 	%f30, %f29, %f1;
	add.s32 	%r55, %r54, %r14;
	mul.wide.s32 	%rd36, %r55, 4;
	add.s64 	%rd37, %rd3, %rd36;
	st.global.f32 	[%rd37], %f30;
	sub.f32 	%f35, %f27, %f30;
	add.s32 	%r62, %r62, 4;
	add.s32 	%r65, %r65, 4;
	setp.ne.s32 	%p15, %r65, 0;
	@%p15 bra 	$L__BB1_19;
$L__BB1_20:
	mad.lo.s32 	%r56, %r31, %r1, %r1;
	mul.wide.s32 	%rd38, %r56, 4;
	add.s64 	%rd39, %rd3, %rd38;
	st.global.f32 	[%rd39], %f35;
$L__BB1_21:
	ret;

}
	// .globl	_Z17computeNormKernelPKfPfi
.visible .entry _Z17computeNormKernelPKfPfi(
	.param .u64 .ptr .align 1 _Z17computeNormKernelPKfPfi_param_0,
	.param .u64 .ptr .align 1 _Z17computeNormKernelPKfPfi_param_1,
	.param .u32 _Z17computeNormKernelPKfPfi_param_2
)
{
	.reg .pred 	%p<7>;
	.reg .b32 	%r<20>;
	.reg .b32 	%f<11>;
	.reg .b64 	%rd<7>;
	// demoted variable
	.shared .align 4 .b8 _ZZ17computeNormKernelPKfPfiE5s_sum[1024];
	ld.param.u64 	%rd2, [_Z17computeNormKernelPKfPfi_param_0];
	ld.param.u64 	%rd3, [_Z17computeNormKernelPKfPfi_param_1];
	ld.param.u32 	%r10, [_Z17computeNormKernelPKfPfi_param_2];
	mov.u32 	%r1, %tid.x;
	mov.u32 	%r11, %ctaid.x;
	mov.u32 	%r19, %ntid.x;
	mad.lo.s32 	%r18, %r11, %r19, %r1;
	shl.b32 	%r12, %r1, 2;
	mov.u32 	%r13, _ZZ17computeNormKernelPKfPfiE5s_sum;
	add.s32 	%r4, %r13, %r12;
	mov.b32 	%r14, 0;
	st.shared.u32 	[%r4], %r14;
	setp.ge.s32 	%p1, %r18, %r10;
	@%p1 bra 	$L__BB2_4;
	mov.u32 	%r15, %nctaid.x;
	mul.lo.s32 	%r5, %r15, %r19;
	cvta.to.global.u64 	%rd1, %rd2;
	mov.f32 	%f10, 0f00000000;
$L__BB2_2:
	mul.wide.s32 	%rd4, %r18, 4;
	add.s64 	%rd5, %rd1, %rd4;
	ld.global.nc.f32 	%f4, [%rd5];
	fma.rn.f32 	%f10, %f4, %f4, %f10;
	add.s32 	%r18, %r18, %r5;
	setp.lt.s32 	%p2, %r18, %r10;
	@%p2 bra 	$L__BB2_2;
	st.shared.f32 	[%r4], %f10;
$L__BB2_4:
	bar.sync 	0;
	setp.lt.u32 	%p3, %r19, 2;
	@%p3 bra 	$L__BB2_8;
$L__BB2_5:
	shr.u32 	%r9, %r19, 1;
	setp.ge.u32 	%p4, %r1, %r9;
	@%p4 bra 	$L__BB2_7;
	shl.b32 	%r16, %r9, 2;
	add.s32 	%r17, %r4, %r16;
	ld.shared.f32 	%f5, [%r17];
	ld.shared.f32 	%f6, [%r4];
	add.f32 	%f7, %f5, %f6;
	st.shared.f32 	[%r4], %f7;
$L__BB2_7:
	bar.sync 	0;
	setp.gt.u32 	%p5, %r19, 3;
	mov.u32 	%r19, %r9;
	@%p5 bra 	$L__BB2_5;
$L__BB2_8:
	setp.ne.s32 	%p6, %r1, 0;
	@%p6 bra 	$L__BB2_10;
	ld.shared.f32 	%f8, [_ZZ17computeNormKernelPKfPfiE5s_sum];
	cvta.to.global.u64 	%rd6, %rd3;
	atom.global.add.f32 	%f9, [%rd6], %f8;
$L__BB2_10:
	ret;

}
	// .globl	_Z21normalizeVectorKernelPfPKfi
.visible .entry _Z21normalizeVectorKernelPfPKfi(
	.param .u64 .ptr .align 1 _Z21normalizeVectorKernelPfPKfi_param_0,
	.param .u64 .ptr .align 1 _Z21normalizeVectorKernelPfPKfi_param_1,
	.param .u32 _Z21normalizeVectorKernelPfPKfi_param_2
)
{
	.reg .pred 	%p<4>;
	.reg .b32 	%r<6>;
	.reg .b32 	%f<6>;
	.reg .b64 	%rd<7>;

	ld.param.u64 	%rd1, [_Z21normalizeVectorKernelPfPKfi_param_0];
	ld.param.u64 	%rd2, [_Z21normalizeVectorKernelPfPKfi_param_1];
	ld.param.u32 	%r2, [_Z21normalizeVectorKernelPfPKfi_param_2];
	cvta.to.global.u64 	%rd3, %rd2;
	mov.u32 	%r3, %ctaid.x;
	mov.u32 	%r4, %ntid.x;
	mov.u32 	%r5, %tid.x;
	mad.lo.s32 	%r1, %r3, %r4, %r5;
	ld.global.nc.f32 	%f2, [%rd3];
	sqrt.rn.f32 	%f3, %f2;
	setp.ge.s32 	%p1, %r1, %r2;
	setp.leu.f32 	%p2, %f3, 0f00000000;
	or.pred  	%p3, %p1, %p2;
	@%p3 bra 	$L__BB3_2;
	cvta.to.global.u64 	%rd4, %rd1;
	mul.wide.s32 	%rd5, %r1, 4;
	add.s64 	%rd6, %rd4, %rd5;
	ld.global.f32 	%f4, [%rd6];
	div.rn.f32 	%f5, %f4, %f3;
	st.global.f32 	[%rd6], %f5;
$L__BB3_2:
	ret;

}
	// .globl	_Z20powerIterationKernelPKfS0_Pffi
.visible .entry _Z20powerIterationKernelPKfS0_Pffi(
	.param .u64 .ptr .align 1 _Z20powerIterationKernelPKfS0_Pffi_param_0,
	.param .u64 .ptr .align 1 _Z20powerIterationKernelPKfS0_Pffi_param_1,
	.param .u64 .ptr .align 1 _Z20powerIterationKernelPKfS0_Pffi_param_2,
	.param .f32 _Z20powerIterationKernelPKfS0_Pffi_param_3,
	.param .u32 _Z20powerIterationKernelPKfS0_Pffi_param_4
)
{
	.reg .pred 	%p<17>;
	.reg .b32 	%r<64>;
	.reg .b32 	%f<124>;
	.reg .b64 	%rd<21>;
	// demoted variable
	.shared .align 4 .b8 _ZZ20powerIterationKernelPKfS0_PffiE8s_vector[1024];
	ld.param.u64 	%rd6, [_Z20powerIterationKernelPKfS0_Pffi_param_0];
	ld.param.u64 	%rd7, [_Z20powerIterationKernelPKfS0_Pffi_param_1];
	ld.param.u64 	%rd5, [_Z20powerIterationKernelPKfS0_Pffi_param_2];
	ld.param.f32 	%f17, [_Z20powerIterationKernelPKfS0_Pffi_param_3];
	ld.param.u32 	%r34, [_Z20powerIterationKernelPKfS0_Pffi_param_4];
	cvta.to.global.u64 	%rd1, %rd6;
	cvta.to.global.u64 	%rd2, %rd7;
	mov.u32 	%r1, %tid.x;
	mov.u32 	%r35, %ctaid.x;
	mov.u32 	%r2, %ntid.x;
	mad.lo.s32 	%r3, %r35, %r2, %r1;
	add.s32 	%r36, %r2, %r34;
	add.s32 	%r4, %r36, -1;
	setp.gt.u32 	%p1, %r2, %r4;
	mov.f32 	%f122, 0f00000000;
	@%p1 bra 	$L__BB4_19;
	shl.b32 	%r38, %r1, 2;
	mov.u32 	%r39, _ZZ20powerIterationKernelPKfS0_PffiE8s_vector;
	add.s32 	%r5, %r39, %r38;
	mul.lo.s32 	%r6, %r34, %r3;
	div.u32 	%r40, %r4, %r2;
	max.u32 	%r7, %r40, 1;
	add.s64 	%rd3, %rd1, 32;
	mov.f32 	%f122, 0f00000000;
	mov.b32 	%r57, 0;
	mov.u32 	%r56, %r34;
$L__BB4_2:
	min.u32 	%r10, %r2, %r56;
	max.u32 	%r11, %r10, 1;
	and.b32  	%r12, %r11, 7;
	and.b32  	%r13, %r11, 15;
	mul.lo.s32 	%r14, %r57, %r2;
	add.s32 	%r15, %r14, %r1;
	setp.ge.s32 	%p2, %r15, %r34;
	@%p2 bra 	$L__BB4_4;
	mul.wide.s32 	%rd8, %r15, 4;
	add.s64 	%rd9, %rd2, %rd8;
	ld.global.nc.f32 	%f20, [%rd9];
	st.shared.f32 	[%r5], %f20;
$L__BB4_4:
	setp.ge.s32 	%p3, %r3, %r34;
	bar.sync 	0;
	setp.eq.s32 	%p4, %r34, %r14;
	or.pred  	%p5, %p3, %p4;
	@%p5 bra 	$L__BB4_18;
	add.s32 	%r16, %r14, %r6;
	setp.lt.u32 	%p6, %r10, 16;
	mov.b32 	%r62, 0;
	@%p6 bra 	$L__BB4_8;
	and.b32  	%r62, %r11, 2032;
	mov.u32 	%r43, _ZZ20powerIterationKernelPKfS0_PffiE8s_vector;
	add.s32 	%r58, %r43, 32;
	and.b32  	%r44, %r11, -16;
	neg.s32 	%r60, %r44;
	mov.u32 	%r59, %r16;
$L__BB4_7:
	.pragma "nounroll";
	mul.wide.s32 	%rd10, %r59, 4;
	add.s64 	%rd11, %rd3, %rd10;
	ld.global.nc.f32 	%f22, [%rd11+-32];
	ld.shared.f32 	%f23, [%r58+-32];
	fma.rn.f32 	%f24, %f22, %f23, %f122;
	ld.global.nc.f32 	%f25, [%rd11+-28];
	ld.shared.f32 	%f26, [%r58+-28];
	fma.rn.f32 	%f27, %f25, %f26, %f24;
	ld.global.nc.f32 	%f28, [%rd11+-24];
	ld.shared.f32 	%f29, [%r58+-24];
	fma.rn.f32 	%f30, %f28, %f29, %f27;
	ld.global.nc.f32 	%f31, [%rd11+-20];
	ld.shared.f32 	%f32, [%r58+-20];
	fma.rn.f32 	%f33, %f31, %f32, %f30;
	ld.global.nc.f32 	%f34, [%rd11+-16];
	ld.shared.f32 	%f35, [%r58+-16];
	fma.rn.f32 	%f36, %f34, %f35, %f33;
	ld.global.nc.f32 	%f37, [%rd11+-12];
	ld.shared.f32 	%f38, [%r58+-12];
	fma.rn.f32 	%f39, %f37, %f38, %f36;
	ld.global.nc.f32 	%f40, [%rd11+-8];
	ld.shared.f32 	%f41, [%r58+-8];
	fma.rn.f32 	%f42, %f40, %f41, %f39;
	ld.global.nc.f32 	%f43, [%rd11+-4];
	ld.shared.f32 	%f44, [%r58+-4];
	fma.rn.f32 	%f45, %f43, %f44, %f42;
	ld.global.nc.f32 	%f46, [%rd11];
	ld.shared.f32 	%f47, [%r58];
	fma.rn.f32 	%f48, %f46, %f47, %f45;
	ld.global.nc.f32 	%f49, [%rd11+4];
	ld.shared.f32 	%f50, [%r58+4];
	fma.rn.f32 	%f51, %f49, %f50, %f48;
	ld.global.nc.f32 	%f52, [%rd11+8];
	ld.shared.f32 	%f53, [%r58+8];
	fma.rn.f32 	%f54, %f52, %f53, %f51;
	ld.global.nc.f32 	%f55, [%rd11+12];
	ld.shared.f32 	%f56, [%r58+12];
	fma.rn.f32 	%f57, %f55, %f56, %f54;
	ld.global.nc.f32 	%f58, [%rd11+16];
	ld.shared.f32 	%f59, [%r58+16];
	fma.rn.f32 	%f60, %f58, %f59, %f57;
	ld.global.nc.f32 	%f61, [%rd11+20];
	ld.shared.f32 	%f62, [%r58+20];
	fma.rn.f32 	%f63, %f61, %f62, %f60;
	ld.global.nc.f32 	%f64, [%rd11+24];
	ld.shared.f32 	%f65, [%r58+24];
	fma.rn.f32 	%f66, %f64, %f65, %f63;
	ld.global.nc.f32 	%f67, [%rd11+28];
	ld.shared.f32 	%f68, [%r58+28];
	fma.rn.f32 	%f122, %f67, %f68, %f66;
	add.s32 	%r60, %r60, 16;
	add.s32 	%r59, %r59, 16;
	add.s32 	%r58, %r58, 64;
	setp.ne.s32 	%p7, %r60, 0;
	@%p7 bra 	$L__BB4_7;
$L__BB4_8:
	setp.eq.s32 	%p8, %r13, 0;
	@%p8 bra 	$L__BB4_18;
	setp.lt.u32 	%p9, %r13, 8;
	@%p9 bra 	$L__BB4_11;
	add.s32 	%r45, %r16, %r62;
	mul.wide.s32 	%rd12, %r45, 4;
	add.s64 	%rd13, %rd1, %rd12;
	ld.global.nc.f32 	%f70, [%rd13];
	shl.b32 	%r46, %r62, 2;
	mov.u32 	%r47, _ZZ20powerIterationKernelPKfS0_PffiE8s_vector;
	add.s32 	%r48, %r47, %r46;
	ld.shared.f32 	%f71, [%r48];
	fma.rn.f32 	%f72, %f70, %f71, %f122;
	ld.global.nc.f32 	%f73, [%rd13+4];
	ld.shared.f32 	%f74, [%r48+4];
	fma.rn.f32 	%f75, %f73, %f74, %f72;
	ld.global.nc.f32 	%f76, [%rd13+8];
	ld.shared.f32 	%f77, [%r48+8];
	fma.rn.f32 	%f78, %f76, %f77, %f75;
	ld.global.nc.f32 	%f79, [%rd13+12];
	ld.shared.f32 	%f80, [%r48+12];
	fma.rn.f32 	%f81, %f79, %f80, %f78;
	ld.global.nc.f32 	%f82, [%rd13+16];
	ld.shared.f32 	%f83, [%r48+16];
	fma.rn.f32 	%f84, %f82, %f83, %f81;
	ld.global.nc.f32 	%f85, [%rd13+20];
	ld.shared.f32 	%f86, [%r48+20];
	fma.rn.f32 	%f87, %f85, %f86, %f84;
	ld.global.nc.f32 	%f88, [%rd13+24];
	ld.shared.f32 	%f89, [%r48+24];
	fma.rn.f32 	%f90, %f88, %f89, %f87;
	ld.global.nc.f32 	%f91, [%rd13+28];
	ld.shared.f32 	%f92, [%r48+28];
	fma.rn.f32 	%f122, %f91, %f92, %f90;
	add.s32 	%r62, %r62, 8;
$L__BB4_11:
	setp.eq.s32 	%p10, %r12, 0;
	@%p10 bra 	$L__BB4_18;
	and.b32  	%r28, %r11, 3;
	setp.lt.u32 	%p11, %r12, 4;
	@%p11 bra 	$L__BB4_14;
	add.s32 	%r49, %r16, %r62;
	mul.wide.s32 	%rd14, %r49, 4;
	add.s64 	%rd15, %rd1, %rd14;
	ld.global.nc.f32 	%f94, [%rd15];
	shl.b32 	%r50, %r62, 2;
	mov.u32 	%r51, _ZZ20powerIterationKernelPKfS0_PffiE8s_vector;
	add.s32 	%r52, %r51, %r50;
	ld.shared.f32 	%f95, [%r52];
	fma.rn.f32 	%f96, %f94, %f95, %f122;
	ld.global.nc.f32 	%f97, [%rd15+4];
	ld.shared.f32 	%f98, [%r52+4];
	fma.rn.f32 	%f99, %f97, %f98, %f96;
	ld.global.nc.f32 	%f100, [%rd15+8];
	ld.shared.f32 	%f101, [%r52+8];
	fma.rn.f32 	%f102, %f100, %f101, %f99;
	ld.global.nc.f32 	%f103, [%rd15+12];
	ld.shared.f32 	%f104, [%r52+12];
	fma.rn.f32 	%f122, %f103, %f104, %f102;
	add.s32 	%r62, %r62, 4;
$L__BB4_14:
	setp.eq.s32 	%p12, %r28, 0;
	@%p12 bra 	$L__BB4_18;
	add.s32 	%r53, %r16, %r62;
	mul.wide.s32 	%rd16, %r53, 4;
	add.s64 	%rd4, %rd1, %rd16;
	ld.global.nc.f32 	%f105, [%rd4];
	shl.b32 	%r54, %r62, 2;
	mov.u32 	%r55, _ZZ20powerIterationKernelPKfS0_PffiE8s_vector;
	add.s32 	%r31, %r55, %r54;
	ld.shared.f32 	%f106, [%r31];
	fma.rn.f32 	%f122, %f105, %f106, %f122;
	setp.eq.s32 	%p13, %r28, 1;
	@%p13 bra 	$L__BB4_18;
	ld.global.nc.f32 	%f107, [%rd4+4];
	ld.shared.f32 	%f108, [%r31+4];
	fma.rn.f32 	%f122, %f107, %f108, %f122;
	setp.eq.s32 	%p14, %r28, 2;
	@%p14 bra 	$L__BB4_18;
	ld.global.nc.f32 	%f109, [%rd4+8];
	ld.shared.f32 	%f110, [%r31+8];
	fma.rn.f32 	%f122, %f109, %f110, %f122;
$L__BB4_18:
	bar.sync 	0;
	add.s32 	%r57, %r57, 1;
	sub.s32 	%r56, %r56, %r2;
	setp.ne.s32 	%p15, %r57, %r7;
	@%p15 bra 	$L__BB4_2;
$L__BB4_19:
	setp.ge.s32 	%p16, %r3, %r34;
	@%p16 bra 	$L__BB4_21;
	mul.wide.s32 	%rd17, %r3, 4;
	add.s64 	%rd18, %rd2, %rd17;
	ld.global.nc.f32 	%f111, [%rd18];
	div.rn.f32 	%f112, %f122, %f17;
	sub.f32 	%f113, %f111, %f112;
	cvta.to.global.u64 	%rd19, %rd5;
	add.s64 	%rd20, %rd19, %rd17;
	st.global.f32 	[%rd20], %f113;
$L__BB4_21:
	ret;

}
	// .globl	_Z17connectionsKernelILi256EEvPKiS1_PKfS1_S1_Pfi
.visible .entry _Z17connectionsKernelILi256EEvPKiS1_PKfS1_S1_Pfi(
	.param .u64 .ptr .align 1 _Z17connectionsKernelILi256EEvPKiS1_PKfS1_S1_Pfi_param_0,
	.param .u64 .ptr .align 1 _Z17connectionsKernelILi256EEvPKiS1_PKfS1_S1_Pfi_param_1,
	.param .u64 .ptr .align 1 _Z17connectionsKernelILi256EEvPKiS1_PKfS1_S1_Pfi_param_2,
	.param .u64 .ptr .align 1 _Z17connectionsKernelILi256EEvPKiS1_PKfS1_S1_Pfi_param_3,
	.param .u64 .ptr .align 1 _Z17connectionsKernelILi256EEvPKiS1_PKfS1_S1_Pfi_param_4,
	.param .u64 .ptr .align 1 _Z17connectionsKernelILi256EEvPKiS1_PKfS1_S1_Pfi_param_5,
	.param .u32 _Z17connectionsKernelILi256EEvPKiS1_PKfS1_S1_Pfi_param_6
)
{
	.reg .pred 	%p<12>;
	.reg .b32 	%r<48>;
	.reg .b32 	%f<53>;
	.reg .b64 	%rd<38>;
	// demoted variable
	.shared .align 4 .b8 _ZZ17connectionsKernelILi256EEvPKiS1_PKfS1_S1_PfiE12s_membership[1024];
	ld.param.u64 	%rd6, [_Z17connectionsKernelILi256EEvPKiS1_PKfS1_S1_Pfi_param_0];
	ld.param.u64 	%rd9, [_Z17connectionsKernelILi256EEvPKiS1_PKfS1_S1_Pfi_param_1];
	ld.param.u64 	%rd10, [_Z17connectionsKernelILi256EEvPKiS1_PKfS1_S1_Pfi_param_2];
	ld.param.u64 	%rd11, [_Z17connectionsKernelILi256EEvPKiS1_PKfS1_S1_Pfi_param_3];
	ld.param.u64 	%rd7, [_Z17connectionsKernelILi256EEvPKiS1_PKfS1_S1_Pfi_param_4];
	ld.param.u64 	%rd8, [_Z17connectionsKernelILi256EEvPKiS1_PKfS1_S1_Pfi_param_5];
	ld.param.u32 	%r18, [_Z17connectionsKernelILi256EEvPKiS1_PKfS1_S1_Pfi_param_6];
	cvta.to.global.u64 	%rd1, %rd10;
	cvta.to.global.u64 	%rd2, %rd9;
	cvta.to.global.u64 	%rd3, %rd11;
	mov.u32 	%r19, %tid.x;
	mov.u32 	%r20, %tid.y;
	mov.u32 	%r21, %tid.z;
	mov.u32 	%r22, %ntid.x;
	mov.u32 	%r23, %ntid.y;
	mad.lo.s32 	%r24, %r21, %r23, %r20;
	mad.lo.s32 	%r1, %r24, %r22, %r19;
	mov.u32 	%r25, %ctaid.x;
	mad.lo.s32 	%r2, %r25, %r22, %r1;
	setp.ge.s32 	%p1, %r2, %r18;
	@%p1 bra 	$L__BB5_10;
	cvta.to.global.u64 	%rd12, %rd7;
	cvta.to.global.u64 	%rd13, %rd6;
	mul.wide.s32 	%rd14, %r2, 4;
	add.s64 	%rd15, %rd12, %rd14;
	ld.global.nc.u32 	%r26, [%rd15];
	mul.wide.s32 	%rd16, %r26, 4;
	add.s64 	%rd17, %rd13, %rd16;
	ld.global.nc.u32 	%r3, [%rd17];
	ld.global.nc.u32 	%r4, [%rd17+4];
	add.s64 	%rd18, %rd3, %rd16;
	ld.global.nc.u32 	%r27, [%rd18];
	shl.b32 	%r28, %r1, 2;
	mov.u32 	%r29, _ZZ17connectionsKernelILi256EEvPKiS1_PKfS1_S1_PfiE12s_membership;
	add.s32 	%r30, %r29, %r28;
	st.shared.u32 	[%r30], %r27;
	barrier.sync 	0;
	ld.shared.u32 	%r5, [%r30];
	setp.ge.s32 	%p2, %r3, %r4;
	mov.f32 	%f52, 0f00000000;
	@%p2 bra 	$L__BB5_9;
	sub.s32 	%r31, %r4, %r3;
	and.b32  	%r6, %r31, 3;
	setp.eq.s32 	%p3, %r6, 0;
	mov.f32 	%f51, 0f00000000;
	mov.u32 	%r45, %r3;
	mov.f32 	%f50, %f51;
	@%p3 bra 	$L__BB5_5;
	neg.s32 	%r43, %r6;
	mov.f32 	%f51, 0f00000000;
	mov.u32 	%r45, %r3;
$L__BB5_4:
	.pragma "nounroll";
	mul.wide.s32 	%rd19, %r45, 4;
	add.s64 	%rd20, %rd1, %rd19;
	add.s64 	%rd21, %rd2, %rd19;
	ld.global.nc.u32 	%r32, [%rd21];
	ld.global.nc.f32 	%f21, [%rd20];
	mul.wide.s32 	%rd22, %r32, 4;
	add.s64 	%rd23, %rd3, %rd22;
	ld.global.nc.u32 	%r33, [%rd23];
	setp.eq.s32 	%p4, %r33, %r5;
	add.f32 	%f22, %f51, %f21;
	add.f32 	%f23, %f50, %f21;
	selp.f32 	%f50, %f50, %f23, %p4;
	selp.f32 	%f51, %f22, %f51, %p4;
	add.s32 	%r45, %r45, 1;
	add.s32 	%r43, %r43, 1;
	setp.ne.s32 	%p5, %r43, 0;
	@%p5 bra 	$L__BB5_4;
$L__BB5_5:
	sub.s32 	%r34, %r3, %r4;
	setp.gt.u32 	%p6, %r34, -4;
	@%p6 bra 	$L__BB5_8;
	sub.s32 	%r46, %r45, %r4;
	add.s64 	%rd4, %rd2, 8;
	add.s64 	%rd5, %rd1, 8;
$L__BB5_7:
	.pragma "nounroll";
	mul.wide.s32 	%rd24, %r45, 4;
	add.s64 	%rd25, %rd4, %rd24;
	add.s64 	%rd26, %rd5, %rd24;
	ld.global.nc.u32 	%r35, [%rd25+-8];
	ld.global.nc.f32 	%f24, [%rd26+-8];
	mul.wide.s32 	%rd27, %r35, 4;
	add.s64 	%rd28, %rd3, %rd27;
	ld.global.nc.u32 	%r36, [%rd28];
	setp.eq.s32 	%p7, %r36, %r5;
	add.f32 	%f25, %f51, %f24;
	add.f32 	%f26, %f50, %f24;
	selp.f32 	%f27, %f50, %f26, %p7;
	selp.f32 	%f28, %f25, %f51, %p7;
	ld.global.nc.u32 	%r37, [%rd25+-4];
	ld.global.nc.f32 	%f29, [%rd26+-4];
	mul.wide.s32 	%rd29, %r37, 4;
	add.s64 	%rd30, %rd3, %rd29;
	ld.global.nc.u32 	%r38, [%rd30];
	setp.eq.s32 	%p8, %r38, %r5;
	add.f32 	%f30, %f28, %f29;
	add.f32 	%f31, %f27, %f29;
	selp.f32 	%f32, %f27, %f31, %p8;
	selp.f32 	%f33, %f30, %f28, %p8;
	ld.global.nc.u32 	%r39, [%rd25];
	ld.global.nc.f32 	%f34, [%rd26];
	mul.wide.s32 	%rd31, %r39, 4;
	add.s64 	%rd32, %rd3, %rd31;
	ld.global.nc.u32 	%r40, [%rd32];
	setp.eq.s32 	%p9, %r40, %r5;
	add.f32 	%f35, %f33, %f34;
	add.f32 	%f36, %f32, %f34;
	selp.f32 	%f37, %f32, %f36, %p9;
	selp.f32 	%f38, %f35, %f33, %p9;
	ld.global.nc.u32 	%r41, [%rd25+4];
	ld.global.nc.f32 	%f39, [%rd26+4];
	mul.wide.s32 	%rd33, %r41, 4;
	add.s64 	%rd34, %rd3, %rd33;
	ld.global.nc.u32 	%r42, [%rd34];
	setp.eq.s32 	%p10, %r42, %r5;
	add.f32 	%f40, %f38, %f39;
	add.f32 	%f41, %f37, %f39;
	selp.f32 	%f50, %f37, %f41, %p10;
	selp.f32 	%f51, %f40, %f38, %p10;
	add.s32 	%r45, %r45, 4;
	add.s32 	%r46, %r46, 4;
	setp.ne.s32 	%p11, %r46, 0;
	@%p11 bra 	$L__BB5_7;
$L__BB5_8:
	sub.f32 	%f52, %f50, %f51;
$L__BB5_9:
	cvta.to.global.u64 	%rd35, %rd8;
	add.s64 	%rd37, %rd35, %rd14;
	st.global.f32 	[%rd37], %f52;
$L__BB5_10:
	ret;

}


// ===== COMPILED SASS (sm_100) =====

	.target	sm_100

	.elftype	@"ET_EXEC"


//--------------------- .note.nv.tkinfo           --------------------------
	.section	.note.nv.tkinfo,"",@"SHT_NOTE"
	.sectionflags	@"SHF_NOTE_NV_TKINFO"
	.tkinfo
        /*0018*/ 	.word	0x00000002
        /*0030*/ 	.string	""
        /*0030*/ 	.string	"ptxas"
        /*0030*/ 	.string	"Cuda compilation tools, release 13.0, V13.0.88"
        /*0030*/ 	.string	"Build cuda_13.0.r13.0/compiler.36424714_0"
        /*0030*/ 	.string	"-arch sm_100 -m 64 "



//--------------------- .note.nv.cuinfo           --------------------------
	.section	.note.nv.cuinfo,"",@"SHT_NOTE"
	.sectionflags	@"SHF_NOTE_NV_CUINFO"
        /*0018*/ 	.short	0x0002
        /*001a*/ 	.short	0x0064
        /*001c*/ 	.short	0x0082
	.zero		2


//--------------------- .nv.info                  --------------------------
	.section	.nv.info,"",@"SHT_CUDA_INFO"
	.align	4


	//----- nvinfo : EIATTR_REGCOUNT
	.align		4
        /*0000*/ 	.byte	0x04, 0x2f
        /*0002*/ 	.short	(.L_3 - .L_2)
	.align		4
.L_2:
        /*0004*/ 	.word	index@(_Z14sparseMVKernelPKiS0_PKfS2_Pfif)
        /*0008*/ 	.word	0x00000020


	//----- nvinfo : EIATTR_FRAME_SIZE
	.align		4
.L_3:
        /*000c*/ 	.byte	0x04, 0x11
        /*000e*/ 	.short	(.L_5 - .L_4)
	.align		4
.L_4:
        /*0010*/ 	.word	index@($__internal_4_$__cuda_sm3x_div_rn_noftz_f32_slowpath)
        /*0014*/ 	.word	0x00000000


	//----- nvinfo : EIATTR_FRAME_SIZE
	.align		4
.L_5:
        /*0018*/ 	.byte	0x04, 0x11
        /*001a*/ 	.short	(.L_7 - .L_6)
	.align		4
.L_6:
        /*001c*/ 	.word	index@(_Z14sparseMVKernelPKiS0_PKfS2_Pfif)
        /*0020*/ 	.word	0x00000000


	//----- nvinfo : EIATTR_REGCOUNT
	.align		4
.L_7:
        /*0024*/ 	.byte	0x04, 0x2f
        /*0026*/ 	.short	(.L_9 - .L_8)
	.align		4
.L_8:
        /*0028*/ 	.word	index@(_Z24constructLaplacianKernelPKiS0_PKfPfi)
        /*002c*/ 	.word	0x0000001e


	//----- nvinfo : EIATTR_FRAME_SIZE
	.align		4
.L_9:
        /*0030*/ 	.byte	0x04, 0x11
        /*0032*/ 	.short	(.L_11 - .L_10)
	.align		4
.L_10:
        /*0034*/ 	.word	index@($__internal_3_$__cuda_sm3x_div_rn_noftz_f32_slowpath)
        /*0038*/ 	.word	0x00000000


	//----- nvinfo : EIATTR_FRAME_SIZE
	.align		4
.L_11:
        /*003c*/ 	.byte	0x04, 0x11
        /*003e*/ 	.short	(.L_13 - .L_12)
	.align		4
.L_12:
        /*0040*/ 	.word	index@(_Z24constructLaplacianKernelPKiS0_PKfPfi)
        /*0044*/ 	.word	0x00000000


	//----- nvinfo : EIATTR_REGCOUNT
	.align		4
.L_13:
        /*0048*/ 	.byte	0x04, 0x2f
        /*004a*/ 	.short	(.L_15 - .L_14)
	.align		4
.L_14:
        /*004c*/ 	.word	index@(_Z17computeNormKernelPKfPfi)
        /*0050*/ 	.word	0x0000000e


	//----- nvinfo : EIATTR_FRAME_SIZE
	.align		4
.L_15:
        /*0054*/ 	.byte	0x04, 0x11
        /*0056*/ 	.short	(.L_17 - .L_16)
	.align		4
.L_16:
        /*0058*/ 	.word	index@(_Z17computeNormKernelPKfPfi)
        /*005c*/ 	.word	0x00000000


	//----- nvinfo : EIATTR_REGCOUNT
	.align		4
.L_17:
        /*0060*/ 	.byte	0x04, 0x2f
        /*0062*/ 	.short	(.L_19 - .L_18)
	.align		4
.L_18:
        /*0064*/ 	.word	index@(_Z21normalizeVectorKernelPfPKfi)
        /*0068*/ 	.word	0x00000010


	//----- nvinfo : EIATTR_FRAME_SIZE
	.align		4
.L_19:
        /*006c*/ 	.byte	0x04, 0x11
        /*006e*/ 	.short	(.L_21 - .L_20)
	.align		4
.L_20:
        /*0070*/ 	.word	index@($__internal_2_$__cuda_sm3x_div_rn_noftz_f32_slowpath)
        /*0074*/ 	.word	0x00000000


	//----- nvinfo : EIATTR_FRAME_SIZE
	.align		4
.L_21:
        /*0078*/ 	.byte	0x04, 0x11
        /*007a*/ 	.short	(.L_23 - .L_22)
	.align		4
.L_22:
        /*007c*/ 	.word	index@($__internal_1_$__cuda_sm20_sqrt_rn_f32_slowpath)
        /*0080*/ 	.word	0x00000000


	//----- nvinfo : EIATTR_FRAME_SIZE
	.align		4
.L_23:
        /*0084*/ 	.byte	0x04, 0x11
        /*0086*/ 	.short	(.L_25 - .L_24)
	.align		4
.L_24:
        /*0088*/ 	.word	index@(_Z21normalizeVectorKernelPfPKfi)
        /*008c*/ 	.word	0x00000000


	//----- nvinfo : EIATTR_REGCOUNT
	.align		4
.L_25:
        /*0090*/ 	.byte	0x04, 0x2f
        /*0092*/ 	.short	(.L_27 - .L_26)
	.align		4
.L_26:
        /*0094*/ 	.word	index@(_Z20powerIterationKernelPKfS0_Pffi)
        /*0098*/ 	.word	0x00000020


	//----- nvinfo : EIATTR_FRAME_SIZE
	.align		4
.L_27:
        /*009c*/ 	.byte	0x04, 0x11
        /*009e*/ 	.short	(.L_29 - .L_28)
	.align		4
.L_28:
        /*00a0*/ 	.word	index@($__internal_0_$__cuda_sm3x_div_rn_noftz_f32_slowpath)
        /*00a4*/ 	.word	0x00000000


	//----- nvinfo : EIATTR_FRAME_SIZE
	.align		4
.L_29:
        /*00a8*/ 	.byte	0x04, 0x11
        /*00aa*/ 	.short	(.L_31 - .L_30)
	.align		4
.L_30:
        /*00ac*/ 	.word	index@(_Z20powerIterationKernelPKfS0_Pffi)
        /*00b0*/ 	.word	0x00000000


	//----- nvinfo : EIATTR_REGCOUNT
	.align		4
.L_31:
        /*00b4*/ 	.byte	0x04, 0x2f
        /*00b6*/ 	.short	(.L_33 - .L_32)
	.align		4
.L_32:
        /*00b8*/ 	.word	index@(_Z17connectionsKernelILi256EEvPKiS1_PKfS1_S1_Pfi)
        /*00bc*/ 	.word	0x0000001d


	//----- nvinfo : EIATTR_FRAME_SIZE
	.align		4
.L_33:
        /*00c0*/ 	.byte	0x04, 0x11
        /*00c2*/ 	.short	(.L_35 - .L_34)
	.align		4
.L_34:
        /*00c4*/ 	.word	index@(_Z17connectionsKernelILi256EEvPKiS1_PKfS1_S1_Pfi)
        /*00c8*/ 	.word	0x00000000


	//----- nvinfo : EIATTR_MIN_STACK_SIZE
	.align		4
.L_35:
        /*00cc*/ 	.byte	0x04, 0x12
        /*00ce*/ 	.short	(.L_37 - .L_36)
	.align		4
.L_36:
        /*00d0*/ 	.word	index@(_Z17connectionsKernelILi256EEvPKiS1_PKfS1_S1_Pfi)
        /*00d4*/ 	.word	0x00000000


	//----- nvinfo : EIATTR_MIN_STACK_SIZE
	.align		4
.L_37:
        /*00d8*/ 	.byte	0x04, 0x12
        /*00da*/ 	.short	(.L_39 - .L_38)
	.align		4
.L_38:
        /*00dc*/ 	.word	index@(_Z20powerIterationKernelPKfS0_Pffi)
        /*00e0*/ 	.word	0x00000000


	//----- nvinfo : EIATTR_MIN_STACK_SIZE
	.align		4
.L_39:
        /*00e4*/ 	.byte	0x04, 0x12
        /*00e6*/ 	.short	(.L_41 - .L_40)
	.align		4
.L_40:
        /*00e8*/ 	.word	index@(_Z21normalizeVectorKernelPfPKfi)
        /*00ec*/ 	.word	0x00000000


	//----- nvinfo : EIATTR_MIN_STACK_SIZE
	.align		4
.L_41:
        /*00f0*/ 	.byte	0x04, 0x12
        /*00f2*/ 	.short	(.L_43 - .L_42)
	.align		4
.L_42:
        /*00f4*/ 	.word	index@(_Z17computeNormKernelPKfPfi)
        /*00f8*/ 	.word	0x00000000


	//----- nvinfo : EIATTR_MIN_STACK_SIZE
	.align		4
.L_43:
        /*00fc*/ 	.byte	0x04, 0x12
        /*00fe*/ 	.short	(.L_45 - .L_44)
	.align		4
.L_44:
        /*0100*/ 	.word	index@(_Z24constructLaplacianKernelPKiS0_PKfPfi)
        /*0104*/ 	.word	0x00000000


	//----- nvinfo : EIATTR_MIN_STACK_SIZE
	.align		4
.L_45:
        /*0108*/ 	.byte	0x04, 0x12
        /*010a*/ 	.short	(.L_47 - .L_46)
	.align		4
.L_46:
        /*010c*/ 	.word	index@(_Z14sparseMVKernelPKiS0_PKfS2_Pfif)
        /*0110*/ 	.word	0x00000000
.L_47:


//--------------------- .nv.compat                --------------------------
	.section	.nv.compat,"",@"SHT_CUDA_COMPAT_INFO"
	.align	4
        /*0000*/ 	.byte	0x02, 0x09, 0x00, 0x00, 0x02, 0x02, 0x01, 0x00, 0x02, 0x05, 0x05, 0x00, 0x03, 0x07, 0x01, 0x01
        /*0010*/ 	.byte	0x02, 0x03, 0x00, 0x00, 0x02, 0x06, 0x01, 0x00, 0x04, 0x0b, 0x08, 0x00, 0x01, 0x00, 0x00, 0x00
        /*0020*/ 	.byte	0x00, 0x00, 0x00, 0x00


//--------------------- .nv.info._Z17connectionsKernelILi256EEvPKiS1_PKfS1_S1_Pfi --------------------------
	.section	.nv.info._Z17connectionsKernelILi256EEvPKiS1_PKfS1_S1_Pfi,"",@"SHT_CUDA_INFO"
	.sectionflags	@""
	.align	4


	//----- nvinfo : EIATTR_CUDA_API_VERSION
	.align		4
        /*0000*/ 	.byte	0x04, 0x37
        /*0002*/ 	.short	(.L_49 - .L_48)
.L_48:
        /*0004*/ 	.word	0x00000082


	//----- nvinfo : EIATTR_KPARAM_INFO
	.align		4
.L_49:
        /*0008*/ 	.byte	0x04, 0x17
        /*000a*/ 	.short	(.L_51 - .L_50)
.L_50:
        /*000c*/ 	.word	0x00000000
        /*0010*/ 	.short	0x0006
        /*0012*/ 	.short	0x0030
        /*0014*/ 	.byte	0x00, 0xf0, 0x11, 0x00


	//----- nvinfo : EIATTR_KPARAM_INFO
	.align		4
.L_51:
        /*0018*/ 	.byte	0x04, 0x17
        /*001a*/ 	.short	(.L_53 - .L_52)
.L_52:
        /*001c*/ 	.word	0x00000000
        /*0020*/ 	.short	0x0005
        /*0022*/ 	.short	0x0028
        /*0024*/ 	.byte	0x00, 0xf5, 0x21, 0x00


	//----- nvinfo : EIATTR_KPARAM_INFO
	.align		4
.L_53:
        /*0028*/ 	.byte	0x04, 0x17
        /*002a*/ 	.short	(.L_55 - .L_54)
.L_54:
        /*002c*/ 	.word	0x00000000
        /*0030*/ 	.short	0x0004
        /*0032*/ 	.short	0x0020
        /*0034*/ 	.byte	0x00, 0xf5, 0x21, 0x00


	//----- nvinfo : EIATTR_KPARAM_INFO
	.align		4
.L_55:
        /*0038*/ 	.byte	0x04, 0x17
        /*003a*/ 	.short	(.L_57 - .L_56)
.L_56:
        /*003c*/ 	.word	0x00000000
        /*0040*/ 	.short	0x0003
        /*0042*/ 	.short	0x0018
        /*0044*/ 	.byte	0x00, 0xf5, 0x21, 0x00


	//----- nvinfo : EIATTR_KPARAM_INFO
	.align		4
.L_57:
        /*0048*/ 	.byte	0x04, 0x17
        /*004a*/ 	.short	(.L_59 - .L_58)
.L_58:
        /*004c*/ 	.word	0x00000000
        /*0050*/ 	.short	0x0002
        /*0052*/ 	.short	0x0010
        /*0054*/ 	.byte	0x00, 0xf5, 0x21, 0x00


	//----- nvinfo : EIATTR_KPARAM_INFO
	.align		4
.L_59:
        /*0058*/ 	.byte	0x04, 0x17
        /*005a*/ 	.short	(.L_61 - .L_60)
.L_60:
        /*005c*/ 	.word	0x00000000
        /*0060*/ 	.short	0x0001
        /*0062*/ 	.short	0x0008
        /*0064*/ 	.byte	0x00, 0xf5, 0x21, 0x00


	//----- nvinfo : EIATTR_KPARAM_INFO
	.align		4
.L_61:
        /*0068*/ 	.byte	0x04, 0x17
        /*006a*/ 	.short	(.L_63 - .L_62)
.L_62:
        /*006c*/ 	.word	0x00000000
        /*0070*/ 	.short	0x0000
        /*0072*/ 	.short	0x0000
        /*0074*/ 	.byte	0x00, 0xf5, 0x21, 0x00


	//----- nvinfo : EIATTR_SPARSE_MMA_MASK
	.align		4
.L_63:
        /*0078*/ 	.byte	0x03, 0x50
        /*007a*/ 	.short	0x0000


	//----- nvinfo : EIATTR_MAXREG_COUNT
	.align		4
        /*007c*/ 	.byte	0x03, 0x1b
        /*007e*/ 	.short	0x00ff


	//----- nvinfo : EIATTR_NUM_BARRIERS
	.align		4
        /*0080*/ 	.byte	0x02, 0x4c
        /*0082*/ 	.byte	0x01
	.zero		1


	//----- nvinfo : EIATTR_MERCURY_ISA_VERSION
	.align		4
        /*0084*/ 	.byte	0x03, 0x5f
        /*0086*/ 	.short	0x0101


	//----- nvinfo : EIATTR_COOP_GROUP_MASK_REGIDS
	.align		4
        /*0088*/ 	.byte	0x04, 0x29
        /*008a*/ 	.short	(.L_65 - .L_64)


	//   ....[0]....
.L_64:
        /*008c*/ 	.word	0xffffffff


	//----- nvinfo : EIATTR_COOP_GROUP_INSTR_OFFSETS
	.align		4
.L_65:
        /*0090*/ 	.byte	0x04, 0x28
        /*0092*/ 	.short	(.L_67 - .L_66)


	//   ....[0]....
.L_66:
        /*0094*/ 	.word	0x00000200


	//----- nvinfo : EIATTR_VRC_CTA_INIT_COUNT
	.align		4
.L_67:
        /*0098*/ 	.byte	0x02, 0x4a
	.zero		1
	.zero		1


	//----- nvinfo : EIATTR_EXIT_INSTR_OFFSETS
	.align		4
        /*009c*/ 	.byte	0x04, 0x1c
        /*009e*/ 	.short	(.L_69 - .L_68)


	//   ....[0]....
.L_68:
        /*00a0*/ 	.word	0x000000c0


	//   ....[1]....
        /*00a4*/ 	.word	0x00000700


	//----- nvinfo : EIATTR_CRS_STACK_SIZE
	.align		4
.L_69:
        /*00a8*/ 	.byte	0x04, 0x1e
        /*00aa*/ 	.short	(.L_71 - .L_70)
.L_70:
        /*00ac*/ 	.word	0x00000000


	//----- nvinfo : EIATTR_CBANK_PARAM_SIZE
	.align		4
.L_71:
        /*00b0*/ 	.byte	0x03, 0x19
        /*00b2*/ 	.short	0x0034


	//----- nvinfo : EIATTR_PARAM_CBANK
	.align		4
        /*00b4*/ 	.byte	0x04, 0x0a
        /*00b6*/ 	.short	(.L_73 - .L_72)
	.align		4
.L_72:
        /*00b8*/ 	.word	index@(.nv.constant0._Z17connectionsKernelILi256EEvPKiS1_PKfS1_S1_Pfi)
        /*00bc*/ 	.short	0x0380
        /*00be*/ 	.short	0x0034


	//----- nvinfo : EIATTR_SW_WAR
	.align		4
.L_73:
        /*00c0*/ 	.byte	0x04, 0x36
        /*00c2*/ 	.short	(.L_75 - .L_74)
.L_74:
        /*00c4*/ 	.word	0x00000008
.L_75:


//--------------------- .nv.info._Z20powerIterationKernelPKfS0_Pffi --------------------------
	.section	.nv.info._Z20powerIterationKernelPKfS0_Pffi,"",@"SHT_CUDA_INFO"
	.sectionflags	@""
	.align	4


	//----- nvinfo : EIATTR_CUDA_API_VERSION
	.align		4
        /*0000*/ 	.byte	0x04, 0x37
        /*0002*/ 	.short	(.L_77 - .L_76)
.L_76:
        /*0004*/ 	.word	0x00000082


	//----- nvinfo : EIATTR_KPARAM_INFO
	.align		4
.L_77:
        /*0008*/ 	.byte	0x04, 0x17
        /*000a*/ 	.short	(.L_79 - .L_78)
.L_78:
        /*000c*/ 	.word	0x00000000
        /*0010*/ 	.short	0x0004
        /*0012*/ 	.short	0x001c
        /*0014*/ 	.byte	0x00, 0xf0, 0x11, 0x00


	//----- nvinfo : EIATTR_KPARAM_INFO
	.align		4
.L_79:
        /*0018*/ 	.byte	0x04, 0x17
        /*001a*/ 	.short	(.L_81 - .L_80)
.L_80:
        /*001c*/ 	.word	0x00000000
        /*0020*/ 	.short	0x0003
        /*0022*/ 	.short	0x0018
        /*0024*/ 	.byte	0x00, 0xf0, 0x11, 0x00


	//----- nvinfo : EIATTR_KPARAM_INFO
	.align		4
.L_81:
        /*0028*/ 	.byte	0x04, 0x17
        /*002a*/ 	.short	(.L_83 - .L_82)
.L_82:
        /*002c*/ 	.word	0x00000000
        /*0030*/ 	.short	0x0002
        /*0032*/ 	.short	0x0010
        /*0034*/ 	.byte	0x00, 0xf5, 0x21, 0x00


	//----- nvinfo : EIATTR_KPARAM_INFO
	.align		4
.L_83:
        /*0038*/ 	.byte	0x04, 0x17
        /*003a*/ 	.short	(.L_85 - .L_84)
.L_84:
        /*003c*/ 	.word	0x00000000
        /*0040*/ 	.short	0x0001
        /*0042*/ 	.short	0x0008
        /*0044*/ 	.byte	0x00, 0xf5, 0x21, 0x00


	//----- nvinfo : EIATTR_KPARAM_INFO
	.align		4
.L_85:
        /*0048*/ 	.byte	0x04, 0x17
        /*004a*/ 	.short	(.L_87 - .L_86)
.L_86:
        /*004c*/ 	.word	0x00000000
        /*0050*/ 	.short	0x0000
        /*0052*/ 	.short	0x0000
        /*0054*/ 	.byte	0x00, 0xf5, 0x21, 0x00


	//----- nvinfo : EIATTR_SPARSE_MMA_MASK
	.align		4
.L_87:
        /*0058*/ 	.byte	0x03, 0x50
        /*005a*/ 	.short	0x0000


	//----- nvinfo : EIATTR_MAXREG_COUNT
	.align		4
        /*005c*/ 	.byte	0x03, 0x1b
        /*005e*/ 	.short	0x00ff


	//----- nvinfo : EIATTR_NUM_BARRIERS
	.align		4
        /*0060*/ 	.byte	0x02, 0x4c
        /*0062*/ 	.byte	0x01
	.zero		1


	//----- nvinfo : EIATTR_MERCURY_ISA_VERSION
	.align		4
        /*0064*/ 	.byte	0x03, 0x5f
        /*0066*/ 	.short	0x0101


	//----- nvinfo : EIATTR_UNUSED_LOAD_BYTE_OFFSET
	.align		4
        /*0068*/ 	.byte	0x04, 0x44
        /*006a*/ 	.short	(.L_89 - .L_88)


	//   ....[0]....
.L_88:
        /*006c*/ 	.word	0x00000b40
        /*0070*/ 	.word	0x00000fff


	//----- nvinfo : EIATTR_VRC_CTA_INIT_COUNT
	.align		4
.L_89:
        /*0074*/ 	.byte	0x02, 0x4a
	.zero		1
	.zero		1


	//----- nvinfo : EIATTR_EXIT_INSTR_OFFSETS
	.align		4
        /*0078*/ 	.byte	0x04, 0x1c
        /*007a*/ 	.short	(.L_91 - .L_90)


	//   ....[0]....
.L_90:
        /*007c*/ 	.word	0x00000c10


	//   ....[1]....
        /*0080*/ 	.word	0x00000d70


	//----- nvinfo : EIATTR_CRS_STACK_SIZE
	.align		4
.L_91:
        /*0084*/ 	.byte	0x04, 0x1e
        /*0086*/ 	.short	(.L_93 - .L_92)
.L_92:
        /*0088*/ 	.word	0x00000000


	//----- nvinfo : EIATTR_CBANK_PARAM_SIZE
	.align		4
.L_93:
        /*008c*/ 	.byte	0x03, 0x19
        /*008e*/ 	.short	0x0020


	//----- nvinfo : EIATTR_PARAM_CBANK
	.align		4
        /*0090*/ 	.byte	0x04, 0x0a
        /*0092*/ 	.short	(.L_95 - .L_94)
	.align		4
.L_94:
        /*0094*/ 	.word	index@(.nv.constant0._Z20powerIterationKernelPKfS0_Pffi)
        /*0098*/ 	.short	0x0380
        /*009a*/ 	.short	0x0020


	//----- nvinfo : EIATTR_SW_WAR
	.align		4
.L_95:
        /*009c*/ 	.byte	0x04, 0x36
        /*009e*/ 	.short	(.L_97 - .L_96)
.L_96:
        /*00a0*/ 	.word	0x00000008
.L_97:


//--------------------- .nv.info._Z21normalizeVectorKernelPfPKfi --------------------------
	.section	.nv.info._Z21normalizeVectorKernelPfPKfi,"",@"SHT_CUDA_INFO"
	.sectionflags	@""
	.align	4


	//----- nvinfo : EIATTR_CUDA_API_VERSION
	.align		4
        /*0000*/ 	.byte	0x04, 0x37
        /*0002*/ 	.short	(.L_99 - .L_98)
.L_98:
        /*0004*/ 	.word	0x00000082


	//----- nvinfo : EIATTR_KPARAM_INFO
	.align		4
.L_99:
        /*0008*/ 	.byte	0x04, 0x17
        /*000a*/ 	.short	(.L_101 - .L_100)
.L_100:
        /*000c*/ 	.word	0x00000000
        /*0010*/ 	.short	0x0002
        /*0012*/ 	.short	0x0010
        /*0014*/ 	.byte	0x00, 0xf0, 0x11, 0x00


	//----- nvinfo : EIATTR_KPARAM_INFO
	.align		4
.L_101:
        /*0018*/ 	.byte	0x04, 0x17
        /*001a*/ 	.short	(.L_103 - .L_102)
.L_102:
        /*001c*/ 	.word	0x00000000
        /*0020*/ 	.short	0x0001
        /*0022*/ 	.short	0x0008
        /*0024*/ 	.byte	0x00, 0xf5, 0x21, 0x00


	//----- nvinfo : EIATTR_KPARAM_INFO
	.align		4
.L_103:
        /*0028*/ 	.byte	0x04, 0x17
        /*002a*/ 	.short	(.L_105 - .L_104)
.L_104:
        /*002c*/ 	.word	0x00000000
        /*0030*/ 	.short	0x0000
        /*0032*/ 	.short	0x0000
        /*0034*/ 	.byte	0x00, 0xf5, 0x21, 0x00


	//----- nvinfo : EIATTR_SPARSE_MMA_MASK
	.align		4
.L_105:
        /*0038*/ 	.byte	0x03, 0x50
        /*003a*/ 	.short	0x0000


	//----- nvinfo : EIATTR_MAXREG_COUNT
	.align		4
        /*003c*/ 	.byte	0x03, 0x1b
        /*003e*/ 	.short	0x00ff


	//----- nvinfo : EIATTR_MERCURY_ISA_VERSION
	.align		4
        /*0040*/ 	.byte	0x03, 0x5f
        /*0042*/ 	.short	0x0101


	//----- nvinfo : EIATTR_VRC_CTA_INIT_COUNT
	.align		4
        /*0044*/ 	.byte	0x02, 0x4a
	.zero		1
	.zero		1


	//----- nvinfo : EIATTR_EXIT_INSTR_OFFSETS
	.align		4
        /*0048*/ 	.byte	0x04, 0x1c
        /*004a*/ 	.short	(.L_107 - .L_106)


	//   ....[0]....
.L_106:
        /*004c*/ 	.word	0x00000170


	//   ....[1]....
        /*0050*/ 	.word	0x00000290


	//----- nvinfo : EIATTR_CRS_STACK_SIZE
	.align		4
.L_107:
        /*0054*/ 	.byte	0x04, 0x1e
        /*0056*/ 	.short	(.L_109 - .L_108)
.L_108:
        /*0058*/ 	.word	0x00000000


	//----- nvinfo : EIATTR_CBANK_PARAM_SIZE
	.align		4
.L_109:
        /*005c*/ 	.byte	0x03, 0x19
        /*005e*/ 	.short	0x0014


	//----- nvinfo : EIATTR_PARAM_CBANK
	.align		4
        /*0060*/ 	.byte	0x04, 0x0a
        /*0062*/ 	.short	(.L_111 - .L_110)
	.align		4
.L_110:
        /*0064*/ 	.word	index@(.nv.constant0._Z21normalizeVectorKernelPfPKfi)
        /*0068*/ 	.short	0x0380
        /*006a*/ 	.short	0x0014


	//----- nvinfo : EIATTR_SW_WAR
	.align		4
.L_111:
        /*006c*/ 	.byte	0x04, 0x36
        /*006e*/ 	.short	(.L_113 - .L_112)
.L_112:
        /*0070*/ 	.word	0x00000008
.L_113:


//--------------------- .nv.info._Z17computeNormKernelPKfPfi --------------------------
	.section	.nv.info._Z17computeNormKernelPKfPfi,"",@"SHT_CUDA_INFO"
	.sectionflags	@""
	.align	4


	//----- nvinfo : EIATTR_CUDA_API_VERSION
	.align		4
        /*0000*/ 	.byte	0x04, 0x37
        /*0002*/ 	.short	(.L_115 - .L_114)
.L_114:
        /*0004*/ 	.word	0x00000082


	//----- nvinfo : EIATTR_KPARAM_INFO
	.align		4
.L_115:
        /*0008*/ 	.byte	0x04, 0x17
        /*000a*/ 	.short	(.L_117 - .L_116)
.L_116:
        /*000c*/ 	.word	0x00000000
        /*0010*/ 	.short	0x0002
        /*0012*/ 	.short	0x0010
        /*0014*/ 	.byte	0x00, 0xf0, 0x11, 0x00


	//----- nvinfo : EIATTR_KPARAM_INFO
	.align		4
.L_117:
        /*0018*/ 	.byte	0x04, 0x17
        /*001a*/ 	.short	(.L_119 - .L_118)
.L_118:
        /*001c*/ 	.word	0x00000000
        /*0020*/ 	.short	0x0001
        /*0022*/ 	.short	0x0008
        /*0024*/ 	.byte	0x00, 0xf5, 0x21, 0x00


	//----- nvinfo : EIATTR_KPARAM_INFO
	.align		4
.L_119:
        /*0028*/ 	.byte	0x04, 0x17
        /*002a*/ 	.short	(.L_121 - .L_120)
.L_120:
        /*002c*/ 	.word	0x00000000
        /*0030*/ 	.short	0x0000
        /*0032*/ 	.short	0x0000
        /*0034*/ 	.byte	0x00, 0xf5, 0x21, 0x00


	//----- nvinfo : EIATTR_SPARSE_MMA_MASK
	.align		4
.L_121:
        /*0038*/ 	.byte	0x03, 0x50
        /*003a*/ 	.short	0x0000


	//----- nvinfo : EIATTR_MAXREG_COUNT
	.align		4
        /*003c*/ 	.byte	0x03, 0x1b
        /*003e*/ 	.short	0x00ff


	//----- nvinfo : EIATTR_NUM_BARRIERS
	.align		4
        /*0040*/ 	.byte	0x02, 0x4c
        /*0042*/ 	.byte	0x01
	.zero		1


	//----- nvinfo : EIATTR_MERCURY_ISA_VERSION
	.align		4
        /*0044*/ 	.byte	0x03, 0x5f
        /*0046*/ 	.short	0x0101


	//----- nvinfo : EIATTR_VRC_CTA_INIT_COUNT
	.align		4
        /*0048*/ 	.byte	0x02, 0x4a
	.zero		1
	.zero		1


	//----- nvinfo : EIATTR_EXIT_INSTR_OFFSETS
	.align		4
        /*004c*/ 	.byte	0x04, 0x1c
        /*004e*/ 	.short	(.L_123 - .L_122)


	//   ....[0]....
.L_122:
        /*0050*/ 	.word	0x000002c0


	//   ....[1]....
        /*0054*/ 	.word	0x00000330


	//----- nvinfo : EIATTR_CRS_STACK_SIZE
	.align		4
.L_123:
        /*0058*/ 	.byte	0x04, 0x1e
        /*005a*/ 	.short	(.L_125 - .L_124)
.L_124:
        /*005c*/ 	.word	0x00000000


	//----- nvinfo : EIATTR_CBANK_PARAM_SIZE
	.align		4
.L_125:
        /*0060*/ 	.byte	0x03, 0x19
        /*0062*/ 	.short	0x0014


	//----- nvinfo : EIATTR_PARAM_CBANK
	.align		4
        /*0064*/ 	.byte	0x04, 0x0a
        /*0066*/ 	.short	(.L_127 - .L_126)
	.align		4
.L_126:
        /*0068*/ 	.word	index@(.nv.constant0._Z17computeNormKernelPKfPfi)
        /*006c*/ 	.short	0x0380
        /*006e*/ 	.short	0x0014


	//----- nvinfo : EIATTR_SW_WAR
	.align		4
.L_127:
        /*0070*/ 	.byte	0x04, 0x36
        /*0072*/ 	.short	(.L_129 - .L_128)
.L_128:
        /*0074*/ 	.word	0x00000008
.L_129:


//--------------------- .nv.info._Z24constructLaplacianKernelPKiS0_PKfPfi --------------------------
	.section	.nv.info._Z24constructLaplacianKernelPKiS0_PKfPfi,"",@"SHT_CUDA_INFO"
	.sectionflags	@""
	.align	4


	//----- nvinfo : EIATTR_CUDA_API_VERSION
	.align		4
        /*0000*/ 	.byte	0x04, 0x37
        /*0002*/ 	.short	(.L_131 - .L_130)
.L_130:
        /*0004*/ 	.word	0x00000082


	//----- nvinfo : EIATTR_KPARAM_INFO
	.align		4
.L_131:
        /*0008*/ 	.byte	0x04, 0x17
        /*000a*/ 	.short	(.L_133 - .L_132)
.L_132:
        /*000c*/ 	.word	0x00000000
        /*0010*/ 	.short	0x0004
        /*0012*/ 	.short	0x0020
        /*0014*/ 	.byte	0x00, 0xf0, 0x11, 0x00


	//----- nvinfo : EIATTR_KPARAM_INFO
	.align		4
.L_133:
        /*0018*/ 	.byte	0x04, 0x17
        /*001a*/ 	.short	(.L_135 - .L_134)
.L_134:
        /*001c*/ 	.word	0x00000000
        /*0020*/ 	.short	0x0003
        /*0022*/ 	.short	0x0018
        /*0024*/ 	.byte	0x00, 0xf5, 0x21, 0x00


	//----- nvinfo : EIATTR_KPARAM_INFO
	.align		4
.L_135:
        /*0028*/ 	.byte	0x04, 0x17
        /*002a*/ 	.short	(.L_137 - .L_136)
.L_136:
        /*002c*/ 	.word	0x00000000
        /*0030*/ 	.short	0x0002
        /*0032*/ 	.short	0x0010
        /*0034*/ 	.byte	0x00, 0xf5, 0x21, 0x00


	//----- nvinfo : EIATTR_KPARAM_INFO
	.align		4
.L_137:
        /*0038*/ 	.byte	0x04, 0x17
        /*003a*/ 	.short	(.L_139 - .L_138)
.L_138:
        /*003c*/ 	.word	0x00000000
        /*0040*/ 	.short	0x0001
        /*0042*/ 	.short	0x0008
        /*0044*/ 	.byte	0x00, 0xf5, 0x21, 0x00


	//----- nvinfo : EIATTR_KPARAM_INFO
	.align		4
.L_139:
        /*0048*/ 	.byte	0x04, 0x17
        /*004a*/ 	.short	(.L_141 - .L_140)
.L_140:
        /*004c*/ 	.word	0x00000000
        /*0050*/ 	.short	0x0000
        /*0052*/ 	.short	0x0000
        /*0054*/ 	.byte	0x00, 0xf5, 0x21, 0x00


	//----- nvinfo : EIATTR_SPARSE_MMA_MASK
	.align		4
.L_141:
        /*0058*/ 	.byte	0x03, 0x50
        /*005a*/ 	.short	0x0000


	//----- nvinfo : EIATTR_MAXREG_COUNT
	.align		4
        /*005c*/ 	.byte	0x03, 0x1b
        /*005e*/ 	.short	0x00ff


	//----- nvinfo : EIATTR_MERCURY_ISA_VERSION
	.align		4
        /*0060*/ 	.byte	0x03, 0x5f
        /*0062*/ 	.short	0x0101


	//----- nvinfo : EIATTR_VRC_CTA_INIT_COUNT
	.align		4
        /*0064*/ 	.byte	0x02, 0x4a
	.zero		1
	.zero		1


	//----- nvinfo : EIATTR_EXIT_INSTR_OFFSETS
	.align		4
        /*0068*/ 	.byte	0x04, 0x1c
        /*006a*/ 	.short	(.L_143 - .L_142)


	//   ....[0]....
.L_142:
        /*006c*/ 	.word	0x00000070


	//   ....[1]....
        /*0070*/ 	.word	0x00000df0


	//----- nvinfo : EIATTR_CRS_STACK_SIZE
	.align		4
.L_143:
        /*0074*/ 	.byte	0x04, 0x1e
        /*0076*/ 	.short	(.L_145 - .L_144)
.L_144:
        /*0078*/ 	.word	0x00000000


	//----- nvinfo : EIATTR_CBANK_PARAM_SIZE
	.align		4
.L_145:
        /*007c*/ 	.byte	0x03, 0x19
        /*007e*/ 	.short	0x0024


	//----- nvinfo : EIATTR_PARAM_CBANK
	.align		4
        /*0080*/ 	.byte	0x04, 0x0a
        /*0082*/ 	.short	(.L_147 - .L_146)
	.align		4
.L_146:
        /*0084*/ 	.word	index@(.nv.constant0._Z24constructLaplacianKernelPKiS0_PKfPfi)
        /*0088*/ 	.short	0x0380
        /*008a*/ 	.short	0x0024


	//----- nvinfo : EIATTR_SW_WAR
	.align		4
.L_147:
        /*008c*/ 	.byte	0x04, 0x36
        /*008e*/ 	.short	(.L_149 - .L_148)
.L_148:
        /*0090*/ 	.word	0x00000008
.L_149:


//--------------------- .nv.info._Z14sparseMVKernelPKiS0_PKfS2_Pfif --------------------------
	.section	.nv.info._Z14sparseMVKernelPKiS0_PKfS2_Pfif,"",@"SHT_CUDA_INFO"
	.sectionflags	@""
	.align	4


	//----- nvinfo : EIATTR_CUDA_API_VERSION
	.align		4
        /*0000*/ 	.byte	0x04, 0x37
        /*0002*/ 	.short	(.L_151 - .L_150)
.L_150:
        /*0004*/ 	.word	0x00000082


	//----- nvinfo : EIATTR_KPARAM_INFO
	.align		4
.L_151:
        /*0008*/ 	.byte	0x04, 0x17
        /*000a*/ 	.short	(.L_153 - .L_152)
.L_152:
        /*000c*/ 	.word	0x00000000
        /*0010*/ 	.short	0x0006
        /*0012*/ 	.short	0x002c
        /*0014*/ 	.byte	0x00, 0xf0, 0x11, 0x00


	//----- nvinfo : EIATTR_KPARAM_INFO
	.align		4
.L_153:
        /*0018*/ 	.byte	0x04, 0x17
        /*001a*/ 	.short	(.L_155 - .L_154)
.L_154:
        /*001c*/ 	.word	0x00000000
        /*0020*/ 	.short	0x0005
        /*0022*/ 	.short	0x0028
        /*0024*/ 	.byte	0x00, 0xf0, 0x11, 0x00


	//----- nvinfo : EIATTR_KPARAM_INFO
	.align		4
.L_155:
        /*0028*/ 	.byte	0x04, 0x17
        /*002a*/ 	.short	(.L_157 - .L_156)
.L_156:
        /*002c*/ 	.word	0x00000000
        /*0030*/ 	.short	0x0004
        /*0032*/ 	.short	0x0020
        /*0034*/ 	.byte	0x00, 0xf5, 0x21, 0x00


	//----- nvinfo : EIATTR_KPARAM_INFO
	.align		4
.L_157:
        /*0038*/ 	.byte	0x04, 0x17
        /*003a*/ 	.short	(.L_159 - .L_158)
.L_158:
        /*003c*/ 	.word	0x00000000
        /*0040*/ 	.short	0x0003
        /*0042*/ 	.short	0x0018
        /*0044*/ 	.byte	0x00, 0xf5, 0x21, 0x00


	//----- nvinfo : EIATTR_KPARAM_INFO
	.align		4
.L_159:
        /*0048*/ 	.byte	0x04, 0x17
        /*004a*/ 	.short	(.L_161 - .L_160)
.L_160:
        /*004c*/ 	.word	0x00000000
        /*0050*/ 	.short	0x0002
        /*0052*/ 	.short	0x0010
        /*0054*/ 	.byte	0x00, 0xf5, 0x21, 0x00


	//----- nvinfo : EIATTR_KPARAM_INFO
	.align		4
.L_161:
        /*0058*/ 	.byte	0x04, 0x17
        /*005a*/ 	.short	(.L_163 - .L_162)
.L_162:
        /*005c*/ 	.word	0x00000000
        /*0060*/ 	.short	0x0001
        /*0062*/ 	.short	0x0008
        /*0064*/ 	.byte	0x00, 0xf5, 0x21, 0x00


	//----- nvinfo : EIATTR_KPARAM_INFO
	.align		4
.L_163:
        /*0068*/ 	.byte	0x04, 0x17
        /*006a*/ 	.short	(.L_165 - .L_164)
.L_164:
        /*006c*/ 	.word	0x00000000
        /*0070*/ 	.short	0x0000
        /*0072*/ 	.short	0x0000
        /*0074*/ 	.byte	0x00, 0xf5, 0x21, 0x00


	//----- nvinfo : EIATTR_SPARSE_MMA_MASK
	.align		4
.L_165:
        /*0078*/ 	.byte	0x03, 0x50
        /*007a*/ 	.short	0x0000


	//----- nvinfo : EIATTR_MAXREG_COUNT
	.align		4
        /*007c*/ 	.byte	0x03, 0x1b
        /*007e*/ 	.short	0x00ff


	//----- nvinfo : EIATTR_MERCURY_ISA_VERSION
	.align		4
        /*0080*/ 	.byte	0x03, 0x5f
        /*0082*/ 	.short	0x0101


	//----- nvinfo : EIATTR_VRC_CTA_INIT_COUNT
	.align		4
        /*0084*/ 	.byte	0x02, 0x4a
	.zero		1
	.zero		1


	//----- nvinfo : EIATTR_EXIT_INSTR_OFFSETS
	.align		4
        /*0088*/ 	.byte	0x04, 0x1c
        /*008a*/ 	.short	(.L_167 - .L_166)


	//   ....[0]....
.L_166:
        /*008c*/ 	.word	0x00000070


	//   ....[1]....
        /*0090*/ 	.word	0x00000f80


	//----- nvinfo : EIATTR_CRS_STACK_SIZE
	.align		4
.L_167:
        /*0094*/ 	.byte	0x04, 0x1e
        /*0096*/ 	.short	(.L_169 - .L_168)
.L_168:
        /*0098*/ 	.word	0x00000000


	//----- nvinfo : EIATTR_CBANK_PARAM_SIZE
	.align		4
.L_169:
        /*009c*/ 	.byte	0x03, 0x19
        /*009e*/ 	.short	0x0030


	//----- nvinfo : EIATTR_PARAM_CBANK
	.align		4
        /*00a0*/ 	.byte	0x04, 0x0a
        /*00a2*/ 	.short	(.L_171 - .L_170)
	.align		4
.L_170:
        /*00a4*/ 	.word	index@(.nv.constant0._Z14sparseMVKernelPKiS0_PKfS2_Pfif)
        /*00a8*/ 	.short	0x0380
        /*00aa*/ 	.short	0x0030


	//----- nvinfo : EIATTR_SW_WAR
	.align		4
.L_171:
        /*00ac*/ 	.byte	0x04, 0x36
        /*00ae*/ 	.short	(.L_173 - .L_172)
.L_172:
        /*00b0*/ 	.word	0x00000008
.L_173:


//--------------------- .nv.callgraph             --------------------------
	.section	.nv.callgraph,"",@"SHT_CUDA_CALLGRAPH"
	.align	4
	.sectionentsize	8
	.align		4
        /*0000*/ 	.word	0x00000000
	.align		4
        /*0004*/ 	.word	0xffffffff
	.align		4
        /*0008*/ 	.word	0x00000000
	.align		4
        /*000c*/ 	.word	0xfffffffe
	.align		4
        /*0010*/ 	.word	0x00000000
	.align		4
        /*0014*/ 	.word	0xfffffffd
	.align		4
        /*0018*/ 	.word	0x00000000
	.align		4
        /*001c*/ 	.word	0xfffffffc


//--------------------- .nv.constant3             --------------------------
	.section	.nv.constant3,"a",@progbits
	.align	4
.nv.constant3:
	.type		d_terminateLimit,@object
	.size		d_terminateLimit,(d_epsilon - d_terminateLimit)
d_terminateLimit:
	.zero		4
	.type		d_epsilon,@object
	.size		d_epsilon,(.L_1 - d_epsilon)
d_epsilon:
	.zero		4
.L_1:


//--------------------- .text._Z17connectionsKernelILi256EEvPKiS1_PKfS1_S1_Pfi --------------------------
	.section	.text._Z17connectionsKernelILi256EEvPKiS1_PKfS1_S1_Pfi,"ax",@progbits
	.align	128
        .global         _Z17connectionsKernelILi256EEvPKiS1_PKfS1_S1_Pfi
        .type           _Z17connectionsKernelILi256EEvPKiS1_PKfS1_S1_Pfi,@function
        .size           _Z17connectionsKernelILi256EEvPKiS1_PKfS1_S1_Pfi,(.L_x_116 - _Z17connectionsKernelILi256EEvPKiS1_PKfS1_S1_Pfi)
        .other          _Z17connectionsKernelILi256EEvPKiS1_PKfS1_S1_Pfi,@"STO_CUDA_ENTRY STV_DEFAULT"
_Z17connectionsKernelILi256EEvPKiS1_PKfS1_S1_Pfi:
.text._Z17connectionsKernelILi256EEvPKiS1_PKfS1_S1_Pfi:
[----:B------:R-:W-:Y:S01]  /*0000*/  LDC R1, c[0x0][0x37c] ;  /* 0x0000df00ff017b82 */ /* 0x000fe20000000800 */
[----:B------:R-:W0:Y:S01]  /*0010*/  S2R R0, SR_TID.Y ;  /* 0x0000000000007919 */ /* 0x000e220000002200 */
[----:B------:R-:W1:Y:S01]  /*0020*/  LDCU UR4, c[0x0][0x360] ;  /* 0x00006c00ff0477ac */ /* 0x000e620008000800 */
[----:B------:R-:W0:Y:S01]  /*0030*/  S2R R5, SR_TID.Z ;  /* 0x0000000000057919 */ /* 0x000e220000002300 */
[----:B------:R-:W0:Y:S01]  /*0040*/  LDCU UR5, c[0x0][0x364] ;  /* 0x00006c80ff0577ac */ /* 0x000e220008000800 */
[----:B------:R-:W1:Y:S01]  /*0050*/  S2R R3, SR_TID.X ;  /* 0x0000000000037919 */ /* 0x000e620000002100 */
[----:B------:R-:W2:Y:S01]  /*0060*/  LDCU UR6, c[0x0][0x3b0] ;  /* 0x00007600ff0677ac */ /* 0x000ea20008000800 */
[----:B------:R-:W3:Y:S01]  /*0070*/  S2R R7, SR_CTAID.X ;  /* 0x0000000000077919 */ /* 0x000ee20000002500 */
[----:B0-----:R-:W-:-:S04]  /*0080*/  IMAD R0, R5, UR5, R0 ;  /* 0x0000000505007c24 */ /* 0x001fc8000f8e0200 */
[----:B-1----:R-:W-:-:S04]  /*0090*/  IMAD R10, R0, UR4, R3 ;  /* 0x00000004000a7c24 */ /* 0x002fc8000f8e0203 */
[----:B---3--:R-:W-:-:S05]  /*00a0*/  IMAD R0, R7, UR4, R10 ;  /* 0x0000000407007c24 */ /* 0x008fca000f8e020a */
[----:B--2---:R-:W-:-:S13]  /*00b0*/  ISETP.GE.AND P0, PT, R0, UR6, PT ;  /* 0x0000000600007c0c */ /* 0x004fda000bf06270 */
[----:B------:R-:W-:Y:S05]  /*00c0*/  @P0 EXIT ;  /* 0x000000000000094d */ /* 0x000fea0003800000 */
[----:B------:R-:W0:Y:S01]  /*00d0*/  LDC.64 R4, c[0x0][0x3a0] ;  /* 0x0000e800ff047b82 */ /* 0x000e220000000a00 */
[----:B------:R-:W1:Y:S07]  /*00e0*/  LDCU.64 UR6, c[0x0][0x358] ;  /* 0x00006b00ff0677ac */ /* 0x000e6e0008000a00 */
[----:B------:R-:W2:Y:S08]  /*00f0*/  LDC.64 R6, c[0x0][0x380] ;  /* 0x0000e000ff067b82 */ /* 0x000eb00000000a00 */
[----:B------:R-:W3:Y:S01]  /*0100*/  LDC.64 R2, c[0x0][0x398] ;  /* 0x0000e600ff027b82 */ /* 0x000ee20000000a00 */
[----:B0-----:R-:W-:-:S06]  /*0110*/  IMAD.WIDE R4, R0, 0x4, R4 ;  /* 0x0000000400047825 */ /* 0x001fcc00078e0204 */
[----:B-1----:R-:W2:Y:S01]  /*0120*/  LDG.E.CONSTANT R5, desc[UR6][R4.64] ;  /* 0x0000000604057981 */ /* 0x002ea2000c1e9900 */
[----:B------:R-:W0:Y:S01]  /*0130*/  S2UR UR5, SR_CgaCtaId ;  /* 0x00000000000579c3 */ /* 0x000e220000008800 */
[----:B--2---:R-:W-:-:S04]  /*0140*/  IMAD.WIDE R6, R5, 0x4, R6 ;  /* 0x0000000405067825 */ /* 0x004fc800078e0206 */
[----:B---3--:R-:W-:Y:S01]  /*0150*/  IMAD.WIDE R8, R5, 0x4, R2 ;  /* 0x0000000405087825 */ /* 0x008fe200078e0202 */
[----:B------:R-:W2:Y:S04]  /*0160*/  LDG.E.CONSTANT R13, desc[UR6][R6.64] ;  /* 0x00000006060d7981 */ /* 0x000ea8000c1e9900 */
[----:B------:R-:W2:Y:S04]  /*0170*/  LDG.E.CONSTANT R12, desc[UR6][R6.64+0x4] ;  /* 0x00000406060c7981 */ /* 0x000ea8000c1e9900 */
[----:B------:R-:W3:Y:S01]  /*0180*/  LDG.E.CONSTANT R8, desc[UR6][R8.64] ;  /* 0x0000000608087981 */ /* 0x000ee2000c1e9900 */
[----:B------:R-:W-:-:S02]  /*0190*/  UMOV UR4, 0x400 ;  /* 0x0000040000047882 */ /* 0x000fc40000000000 */
[----:B0-----:R-:W-:-:S06]  /*01a0*/  ULEA UR4, UR5, UR4, 0x18 ;  /* 0x0000000405047291 */ /* 0x001fcc000f8ec0ff */
[----:B------:R-:W-:Y:S01]  /*01b0*/  LEA R11, R10, UR4, 0x2 ;  /* 0x000000040a0b7c11 */ /* 0x000fe2000f8e10ff */
[----:B------:R-:W-:Y:S01]  /*01c0*/  BSSY.RECONVERGENT B0, `(.L_x_0) ;  /* 0x0000050000007945 */ /* 0x000fe20003800200 */
[----:B------:R-:W-:Y:S01]  /*01d0*/  HFMA2 R5, -RZ, RZ, 0, 0 ;  /* 0x00000000ff057431 */ /* 0x000fe200000001ff */
[----:B--2---:R-:W-:Y:S02]  /*01e0*/  ISETP.GE.AND P0, PT, R13, R12, PT ;  /* 0x0000000c0d00720c */ /* 0x004fe40003f06270 */
[----:B---3--:R0:W-:Y:S01]  /*01f0*/  STS [R11], R8 ;  /* 0x000000080b007388 */ /* 0x0081e20000000800 */
[----:B------:R-:W-:Y:S10]  /*0200*/  BAR.SYNC.DEFER_BLOCKING 0x0 ;  /* 0x0000000000007b1d */ /* 0x000ff40000010000 */
[----:B------:R-:W-:Y:S05]  /*0210*/  @P0 BRA `(.L_x_1) ;  /* 0x0000000400280947 */ /* 0x000fea0003800000 */
[----:B------:R1:W2:Y:S01]  /*0220*/  LDS R4, [R11] ;  /* 0x000000000b047984 */ /* 0x0002a20000000800 */
[CC--:B------:R-:W-:Y:S01]  /*0230*/  IADD3 R5, PT, PT, -R13.reuse, R12.reuse, RZ ;  /* 0x0000000c0d057210 */ /* 0x0c0fe20007ffe1ff */
[----:B------:R-:W-:Y:S01]  /*0240*/  BSSY.RECONVERGENT B1, `(.L_x_2) ;  /* 0x000001a000017945 */ /* 0x000fe20003800200 */
[----:B------:R-:W-:Y:S02]  /*0250*/  IADD3 R6, PT, PT, R13, -R12, RZ ;  /* 0x8000000c0d067210 */ /* 0x000fe40007ffe0ff */
[----:B------:R-:W-:Y:S02]  /*0260*/  LOP3.LUT P0, R14, R5, 0x3, RZ, 0xc0, !PT ;  /* 0x00000003050e7812 */ /* 0x000fe4000780c0ff */
[----:B------:R-:W-:Y:S02]  /*0270*/  ISETP.GT.U32.AND P2, PT, R6, -0x4, PT ;  /* 0xfffffffc0600780c */ /* 0x000fe40003f44070 */
[----:B------:R-:W-:Y:S02]  /*0280*/  MOV R5, RZ ;  /* 0x000000ff00057202 */ /* 0x000fe40000000f00 */
[----:B------:R-:W-:-:S02]  /*0290*/  MOV R7, R13 ;  /* 0x0000000d00077202 */ /* 0x000fc40000000f00 */
[----:B------:R-:W-:-:S05]  /*02a0*/  MOV R6, RZ ;  /* 0x000000ff00067202 */ /* 0x000fca0000000f00 */
[----:B-1----:R-:W-:Y:S05]  /*02b0*/  @!P0 BRA `(.L_x_3) ;  /* 0x0000000000488947 */ /* 0x002fea0003800000 */
[----:B0-----:R-:W0:Y:S01]  /*02c0*/  LDC.64 R10, c[0x0][0x390] ;  /* 0x0000e400ff0a7b82 */ /* 0x001e220000000a00 */
[----:B------:R-:W-:Y:S01]  /*02d0*/  HFMA2 R5, -RZ, RZ, 0, 0 ;  /* 0x00000000ff057431 */ /* 0x000fe200000001ff */
[----:B------:R-:W-:Y:S02]  /*02e0*/  IADD3 R20, PT, PT, -R14, RZ, RZ ;  /* 0x000000ff0e147210 */ /* 0x000fe40007ffe1ff */
[----:B------:R-:W-:-:S04]  /*02f0*/  MOV R7, R13 ;  /* 0x0000000d00077202 */ /* 0x000fc80000000f00 */
[----:B------:R-:W1:Y:S03]  /*0300*/  LDC.64 R8, c[0x0][0x388] ;  /* 0x0000e200ff087b82 */ /* 0x000e660000000a00 */
.L_x_4:
[----:B-1----:R-:W-:-:S06]  /*0310*/  IMAD.WIDE R16, R7, 0x4, R8 ;  /* 0x0000000407107825 */ /* 0x002fcc00078e0208 */
[----:B------:R-:W3:Y:S01]  /*0320*/  LDG.E.CONSTANT R17, desc[UR6][R16.64] ;  /* 0x0000000610117981 */ /* 0x000ee2000c1e9900 */
[----:B0-----:R-:W-:-:S06]  /*0330*/  IMAD.WIDE R14, R7, 0x4, R10 ;  /* 0x00000004070e7825 */ /* 0x001fcc00078e020a */
[----:B------:R-:W4:Y:S01]  /*0340*/  LDG.E.CONSTANT R14, desc[UR6][R14.64] ;  /* 0x000000060e0e7981 */ /* 0x000f22000c1e9900 */
[----:B---3--:R-:W-:-:S06]  /*0350*/  IMAD.WIDE R18, R17, 0x4, R2 ;  /* 0x0000000411127825 */ /* 0x008fcc00078e0202 */
[----:B------:R-:W2:Y:S01]  /*0360*/  LDG.E.CONSTANT R19, desc[UR6][R18.64] ;  /* 0x0000000612137981 */ /* 0x000ea2000c1e9900 */
[----:B------:R-:W-:-:S04]  /*0370*/  IADD3 R20, PT, PT, R20, 0x1, RZ ;  /* 0x0000000114147810 */ /* 0x000fc80007ffe0ff */
[----:B------:R-:W-:Y:S02]  /*0380*/  ISETP.NE.AND P1, PT, R20, RZ, PT ;  /* 0x000000ff1400720c */ /* 0x000fe40003f25270 */
[----:B------:R-:W-:Y:S02]  /*0390*/  IADD3 R7, PT, PT, R7, 0x1, RZ ;  /* 0x0000000107077810 */ /* 0x000fe40007ffe0ff */
[----:B--2---:R-:W-:-:S13]  /*03a0*/  ISETP.NE.AND P0, PT, R19, R4, PT ;  /* 0x000000041300720c */ /* 0x004fda0003f05270 */
[C---:B----4-:R-:W-:Y:S01]  /*03b0*/  @P0 FADD R6, R14.reuse, R6 ;  /* 0x000000060e060221 */ /* 0x050fe20000000000 */
[----:B------:R-:W-:Y:S01]  /*03c0*/  @!P0 FADD R5, R14, R5 ;  /* 0x000000050e058221 */ /* 0x000fe20000000000 */
[----:B------:R-:W-:Y:S06]  /*03d0*/  @P1 BRA `(.L_x_4) ;  /* 0xfffffffc00cc1947 */ /* 0x000fec000383ffff */
.L_x_3:
[----:B------:R-:W-:Y:S05]  /*03e0*/  BSYNC.RECONVERGENT B1 ;  /* 0x0000000000017941 */ /* 0x000fea0003800200 */
.L_x_2:
[----:B------:R-:W-:Y:S04]  /*03f0*/  BSSY.RECONVERGENT B1, `(.L_x_5) ;  /* 0x000002b000017945 */ /* 0x000fe80003800200 */
[----:B------:R-:W-:Y:S05]  /*0400*/  @P2 BRA `(.L_x_6) ;  /* 0x0000000000a42947 */ /* 0x000fea0003800000 */
[----:B0-----:R-:W0:Y:S01]  /*0410*/  LDC.64 R8, c[0x0][0x388] ;  /* 0x0000e200ff087b82 */ /* 0x001e220000000a00 */
[----:B------:R-:W-:-:S07]  /*0420*/  IADD3 R12, PT, PT, -R12, R7, RZ ;  /* 0x000000070c0c7210 */ /* 0x000fce0007ffe1ff */
[----:B------:R-:W1:Y:S01]  /*0430*/  LDC.64 R10, c[0x0][0x390] ;  /* 0x0000e400ff0a7b82 */ /* 0x000e620000000a00 */
[----:B0-----:R-:W-:-:S04]  /*0440*/  IADD3 R8, P0, PT, R8, 0x8, RZ ;  /* 0x0000000808087810 */ /* 0x001fc80007f1e0ff */
[----:B------:R-:W-:Y:S02]  /*0450*/  IADD3.X R9, PT, PT, RZ, R9, RZ, P0, !PT ;  /* 0x00000009ff097210 */ /* 0x000fe400007fe4ff */
[----:B-1----:R-:W-:-:S04]  /*0460*/  IADD3 R10, P1, PT, R10, 0x8, RZ ;  /* 0x000000080a0a7810 */ /* 0x002fc80007f3e0ff */
[----:B------:R-:W-:-:S09]  /*0470*/  IADD3.X R11, PT, PT, RZ, R11, RZ, P1, !PT ;  /* 0x0000000bff0b7210 */ /* 0x000fd20000ffe4ff */
.L_x_7:
[----:B------:R-:W-:-:S05]  /*0480*/  IMAD.WIDE R16, R7, 0x4, R8 ;  /* 0x0000000407107825 */ /* 0x000fca00078e0208 */
[----:B------:R-:W3:Y:S04]  /*0490*/  LDG.E.CONSTANT R19, desc[UR6][R16.64+-0x8] ;  /* 0xfffff80610137981 */ /* 0x000ee8000c1e9900 */
[----:B------:R-:W4:Y:S04]  /*04a0*/  LDG.E.CONSTANT R21, desc[UR6][R16.64+-0x4] ;  /* 0xfffffc0610157981 */ /* 0x000f28000c1e9900 */
[----:B------:R-:W5:Y:S04]  /*04b0*/  LDG.E.CONSTANT R23, desc[UR6][R16.64] ;  /* 0x0000000610177981 */ /* 0x000f68000c1e9900 */
[----:B------:R-:W2:Y:S01]  /*04c0*/  LDG.E.CONSTANT R25, desc[UR6][R16.64+0x4] ;  /* 0x0000040610197981 */ /* 0x000ea2000c1e9900 */
[----:B------:R-:W-:-:S05]  /*04d0*/  IMAD.WIDE R14, R7, 0x4, R10 ;  /* 0x00000004070e7825 */ /* 0x000fca00078e020a */
[----:B------:R-:W2:Y:S04]  /*04e0*/  LDG.E.CONSTANT R26, desc[UR6][R14.64+-0x8] ;  /* 0xfffff8060e1a7981 */ /* 0x000ea8000c1e9900 */
[----:B------:R-:W2:Y:S04]  /*04f0*/  LDG.E.CONSTANT R16, desc[UR6][R14.64+-0x4] ;  /* 0xfffffc060e107981 */ /* 0x000ea8000c1e9900 */
[----:B------:R-:W2:Y:S01]  /*0500*/  LDG.E.CONSTANT R17, desc[UR6][R14.64] ;  /* 0x000000060e117981 */ /* 0x000ea2000c1e9900 */
[----:B---3--:R-:W-:-:S05]  /*0510*/  IMAD.WIDE R18, R19, 0x4, R2 ;  /* 0x0000000413127825 */ /* 0x008fca00078e0202 */
[----:B------:R-:W3:Y:S01]  /*0520*/  LDG.E.CONSTANT R13, desc[UR6][R18.64] ;  /* 0x00000006120d7981 */ /* 0x000ee2000c1e9900 */
[----:B----4-:R-:W-:-:S04]  /*0530*/  IMAD.WIDE R20, R21, 0x4, R2 ;  /* 0x0000000415147825 */ /* 0x010fc800078e0202 */
[--C-:B-----5:R-:W-:Y:S02]  /*0540*/  IMAD.WIDE R22, R23, 0x4, R2.reuse ;  /* 0x0000000417167825 */ /* 0x120fe400078e0202 */
[----:B------:R-:W4:Y:S02]  /*0550*/  LDG.E.CONSTANT R21, desc[UR6][R20.64] ;  /* 0x0000000614157981 */ /* 0x000f24000c1e9900 */
[----:B--2---:R-:W-:Y:S02]  /*0560*/  IMAD.WIDE R24, R25, 0x4, R2 ;  /* 0x0000000419187825 */ /* 0x004fe400078e0202 */
[----:B------:R-:W2:Y:S04]  /*0570*/  LDG.E.CONSTANT R23, desc[UR6][R22.64] ;  /* 0x0000000616177981 */ /* 0x000ea8000c1e9900 */
[----:B------:R-:W5:Y:S04]  /*0580*/  LDG.E.CONSTANT R25, desc[UR6][R24.64] ;  /* 0x0000000618197981 */ /* 0x000f68000c1e9900 */
[----:B------:R-:W5:Y:S01]  /*0590*/  LDG.E.CONSTANT R18, desc[UR6][R14.64+0x4] ;  /* 0x000004060e127981 */ /* 0x000f62000c1e9900 */
[----:B------:R-:W-:-:S02]  /*05a0*/  IADD3 R12, PT, PT, R12, 0x4, RZ ;  /* 0x000000040c0c7810 */ /* 0x000fc40007ffe0ff */
[----:B------:R-:W-:Y:S02]  /*05b0*/  IADD3 R7, PT, PT, R7, 0x4, RZ ;  /* 0x0000000407077810 */ /* 0x000fe40007ffe0ff */
[-C--:B---3--:R-:W-:Y:S02]  /*05c0*/  ISETP.NE.AND P1, PT, R13, R4.reuse, PT ;  /* 0x000000040d00720c */ /* 0x088fe40003f25270 */
[-C--:B----4-:R-:W-:Y:S02]  /*05d0*/  ISETP.NE.AND P2, PT, R21, R4.reuse, PT ;  /* 0x000000041500720c */ /* 0x090fe40003f45270 */
[----:B--2---:R-:W-:-:S09]  /*05e0*/  ISETP.NE.AND P3, PT, R23, R4, PT ;  /* 0x000000041700720c */ /* 0x004fd20003f65270 */
[C---:B------:R-:W-:Y:S01]  /*05f0*/  @P1 FADD R6, R26.reuse, R6 ;  /* 0x000000061a061221 */ /* 0x040fe20000000000 */
[----:B------:R-:W-:Y:S01]  /*0600*/  @!P1 FADD R5, R26, R5 ;  /* 0x000000051a059221 */ /* 0x000fe20000000000 */
[----:B------:R-:W-:Y:S02]  /*0610*/  ISETP.NE.AND P1, PT, R12, RZ, PT ;  /* 0x000000ff0c00720c */ /* 0x000fe40003f25270 */
[----:B-----5:R-:W-:Y:S01]  /*0620*/  ISETP.NE.AND P0, PT, R25, R4, PT ;  /* 0x000000041900720c */ /* 0x020fe20003f05270 */
[--C-:B------:R-:W-:Y:S01]  /*0630*/  @P2 FADD R6, R6, R16.reuse ;  /* 0x0000001006062221 */ /* 0x100fe20000000000 */
[----:B------:R-:W-:-:S03]  /*0640*/  @!P2 FADD R5, R5, R16 ;  /* 0x000000100505a221 */ /* 0x000fc60000000000 */
[--C-:B------:R-:W-:Y:S01]  /*0650*/  @P3 FADD R6, R6, R17.reuse ;  /* 0x0000001106063221 */ /* 0x100fe20000000000 */
[----:B------:R-:W-:-:S07]  /*0660*/  @!P3 FADD R5, R5, R17 ;  /* 0x000000110505b221 */ /* 0x000fce0000000000 */
[--C-:B------:R-:W-:Y:S01]  /*0670*/  @P0 FADD R6, R6, R18.reuse ;  /* 0x0000001206060221 */ /* 0x100fe20000000000 */
[----:B------:R-:W-:Y:S01]  /*0680*/  @!P0 FADD R5, R5, R18 ;  /* 0x0000001205058221 */ /* 0x000fe20000000000 */
[----:B------:R-:W-:Y:S06]  /*0690*/  @P1 BRA `(.L_x_7) ;  /* 0xfffffffc00781947 */ /* 0x000fec000383ffff */
.L_x_6:
[----:B------:R-:W-:Y:S05]  /*06a0*/  BSYNC.RECONVERGENT B1 ;  /* 0x0000000000017941 */ /* 0x000fea0003800200 */
.L_x_5:
[----:B------:R-:W-:-:S07]  /*06b0*/  FADD R5, R6, -R5 ;  /* 0x8000000506057221 */ /* 0x000fce0000000000 */
.L_x_1:
[----:B------:R-:W-:Y:S05]  /*06c0*/  BSYNC.RECONVERGENT B0 ;  /* 0x0000000000007941 */ /* 0x000fea0003800200 */
.L_x_0:
[----:B------:R-:W1:Y:S02]  /*06d0*/  LDC.64 R2, c[0x0][0x3a8] ;  /* 0x0000ea00ff027b82 */ /* 0x000e640000000a00 */
[----:B-1----:R-:W-:-:S05]  /*06e0*/  IMAD.WIDE R2, R0, 0x4, R2 ;  /* 0x0000000400027825 */ /* 0x002fca00078e0202 */
[----:B------:R-:W-:Y:S01]  /*06f0*/  STG.E desc[UR6][R2.64], R5 ;  /* 0x0000000502007986 */ /* 0x000fe2000c101906 */
[----:B------:R-:W-:Y:S05]  /*0700*/  EXIT ;  /* 0x000000000000794d */ /* 0x000fea0003800000 */
.L_x_8:
[----:B------:R-:W-:-:S00]  /*0710*/  BRA `(.L_x_8) ;  /* 0xfffffffc00fc7947 */ /* 0x000fc0000383ffff */
[----:B------:R-:W-:-:S00]  /*0720*/  NOP ;  /* 0x0000000000007918 */ /* 0x000fc00000000000 */
        /* <DEDUP_REMOVED lines=13> */
.L_x_116:


//--------------------- .text._Z20powerIterationKernelPKfS0_Pffi --------------------------
	.section	.text._Z20powerIterationKernelPKfS0_Pffi,"ax",@progbits
	.align	128
        .global         _Z20powerIterationKernelPKfS0_Pffi
        .type           _Z20powerIterationKernelPKfS0_Pffi,@function
        .size           _Z20powerIterationKernelPKfS0_Pffi,(.L_x_111 - _Z20powerIterationKernelPKfS0_Pffi)
        .other          _Z20powerIterationKernelPKfS0_Pffi,@"STO_CUDA_ENTRY STV_DEFAULT"
_Z20powerIterationKernelPKfS0_Pffi:
.text._Z20powerIterationKernelPKfS0_Pffi:
[----:B------:R-:W-:Y:S08]  /*0000*/  LDC R1, c[0x0][0x37c] ;  /* 0x0000df00ff017b82 */ /* 0x000ff00000000800 */
[----:B------:R-:W0:Y:S01]  /*0010*/  LDC R0, c[0x0][0x360] ;  /* 0x0000d800ff007b82 */ /* 0x000e220000000800 */
[----:B------:R-:W0:Y:S01]  /*0020*/  LDCU UR9, c[0x0][0x39c] ;  /* 0x00007380ff0977ac */ /* 0x000e220008000800 */
[----:B------:R-:W1:Y:S01]  /*0030*/  S2R R3, SR_TID.X ;  /* 0x0000000000037919 */ /* 0x000e620000002100 */
[----:B------:R-:W-:Y:S01]  /*0040*/  HFMA2 R15, -RZ, RZ, 0, 0 ;  /* 0x00000000ff0f7431 */ /* 0x000fe200000001ff */
[----:B------:R-:W2:Y:S04]  /*0050*/  LDCU.64 UR10, c[0x0][0x358] ;  /* 0x00006b00ff0a77ac */ /* 0x000ea80008000a00 */
[----:B------:R-:W1:Y:S01]  /*0060*/  S2UR UR4, SR_CTAID.X ;  /* 0x00000000000479c3 */ /* 0x000e620000002500 */
[----:B0-----:R-:W-:-:S04]  /*0070*/  VIADD R2, R0, UR9 ;  /* 0x0000000900027c36 */ /* 0x001fc80008000000 */
[----:B------:R-:W-:-:S05]  /*0080*/  VIADD R7, R2, 0xffffffff ;  /* 0xffffffff02077836 */ /* 0x000fca0000000000 */
[C---:B------:R-:W-:Y:S01]  /*0090*/  ISETP.GT.U32.AND P0, PT, R0.reuse, R7, PT ;  /* 0x000000070000720c */ /* 0x040fe20003f04070 */
[----:B-1----:R-:W-:-:S12]  /*00a0*/  IMAD R6, R0, UR4, R3 ;  /* 0x0000000400067c24 */ /* 0x002fd8000f8e0203 */
[----:B--2---:R-:W-:Y:S05]  /*00b0*/  @P0 BRA `(.L_x_9) ;  /* 0x0000000800d00947 */ /* 0x004fea0003800000 */
[----:B------:R-:W0:Y:S01]  /*00c0*/  I2F.U32.RP R2, R0 ;  /* 0x0000000000027306 */ /* 0x000e220000209000 */
[----:B------:R-:W1:Y:S01]  /*00d0*/  S2UR UR5, SR_CgaCtaId ;  /* 0x00000000000579c3 */ /* 0x000e620000008800 */
[----:B------:R-:W2:Y:S01]  /*00e0*/  LDCU.64 UR6, c[0x0][0x380] ;  /* 0x00007000ff0677ac */ /* 0x000ea20008000a00 */
[----:B------:R-:W-:Y:S01]  /*00f0*/  ISETP.NE.U32.AND P2, PT, R0, RZ, PT ;  /* 0x000000ff0000720c */ /* 0x000fe20003f45070 */
[----:B------:R-:W-:Y:S01]  /*0100*/  IMAD.MOV.U32 R15, RZ, RZ, RZ ;  /* 0x000000ffff0f7224 */ /* 0x000fe200078e00ff */
[----:B------:R-:W3:Y:S01]  /*0110*/  LDCU UR8, c[0x0][0x39c] ;  /* 0x00007380ff0877ac */ /* 0x000ee20008000800 */
[----:B------:R-:W-:Y:S02]  /*0120*/  UMOV UR4, 0x400 ;  /* 0x0000040000047882 */ /* 0x000fe40000000000 */
[----:B0-----:R-:W0:Y:S01]  /*0130*/  MUFU.RCP R2, R2 ;  /* 0x0000000200027308 */ /* 0x001e220000001000 */
[----:B--2---:R-:W-:-:S04]  /*0140*/  UIADD3 UR6, UP0, UPT, UR6, 0x20, URZ ;  /* 0x0000002006067890 */ /* 0x004fc8000ff1e0ff */
[----:B------:R-:W-:Y:S02]  /*0150*/  UIADD3.X UR7, UPT, UPT, URZ, UR7, URZ, UP0, !UPT ;  /* 0x00000007ff077290 */ /* 0x000fe400087fe4ff */
[----:B-1----:R-:W-:Y:S01]  /*0160*/  ULEA UR4, UR5, UR4, 0x18 ;  /* 0x0000000405047291 */ /* 0x002fe2000f8ec0ff */
[----:B0-----:R-:W-:-:S05]  /*0170*/  VIADD R4, R2, 0xffffffe ;  /* 0x0ffffffe02047836 */ /* 0x001fca0000000000 */
[----:B------:R-:W-:Y:S01]  /*0180*/  LEA R2, R3, UR4, 0x2 ;  /* 0x0000000403027c11 */ /* 0x000fe2000f8e10ff */
[----:B------:R-:W-:Y:S01]  /*0190*/  UMOV UR4, URZ ;  /* 0x000000ff00047c82 */ /* 0x000fe20008000000 */
[----:B------:R0:W1:Y:S02]  /*01a0*/  F2I.FTZ.U32.TRUNC.NTZ R5, R4 ;  /* 0x0000000400057305 */ /* 0x000064000021f000 */
[----:B0-----:R-:W-:Y:S01]  /*01b0*/  MOV R4, RZ ;  /* 0x000000ff00047202 */ /* 0x001fe20000000f00 */
[----:B-1----:R-:W-:-:S04]  /*01c0*/  IMAD.MOV R9, RZ, RZ, -R5 ;  /* 0x000000ffff097224 */ /* 0x002fc800078e0a05 */
[----:B------:R-:W-:-:S04]  /*01d0*/  IMAD R9, R9, R0, RZ ;  /* 0x0000000009097224 */ /* 0x000fc800078e02ff */
[----:B------:R-:W-:-:S06]  /*01e0*/  IMAD.HI.U32 R8, R5, R9, R4 ;  /* 0x0000000905087227 */ /* 0x000fcc00078e0004 */
[----:B------:R-:W-:-:S04]  /*01f0*/  IMAD.HI.U32 R8, R8, R7, RZ ;  /* 0x0000000708087227 */ /* 0x000fc800078e00ff */
[----:B------:R-:W-:-:S04]  /*0200*/  IMAD.MOV R5, RZ, RZ, -R8 ;  /* 0x000000ffff057224 */ /* 0x000fc800078e0a08 */
[----:B------:R-:W-:Y:S01]  /*0210*/  IMAD R7, R0, R5, R7 ;  /* 0x0000000500077224 */ /* 0x000fe200078e0207 */
[----:B---3--:R-:W-:-:S04]  /*0220*/  MOV R5, UR8 ;  /* 0x0000000800057c02 */ /* 0x008fc80008000f00 */
[----:B------:R-:W-:-:S13]  /*0230*/  ISETP.GE.U32.AND P0, PT, R7, R0, PT ;  /* 0x000000000700720c */ /* 0x000fda0003f06070 */
[----:B------:R-:W-:Y:S01]  /*0240*/  @P0 IMAD.IADD R7, R7, 0x1, -R0 ;  /* 0x0000000107070824 */ /* 0x000fe200078e0a00 */
[----:B------:R-:W-:-:S04]  /*0250*/  @P0 IADD3 R8, PT, PT, R8, 0x1, RZ ;  /* 0x0000000108080810 */ /* 0x000fc80007ffe0ff */
[----:B------:R-:W-:-:S13]  /*0260*/  ISETP.GE.U32.AND P1, PT, R7, R0, PT ;  /* 0x000000000700720c */ /* 0x000fda0003f26070 */
[----:B------:R-:W-:Y:S01]  /*0270*/  @P1 VIADD R8, R8, 0x1 ;  /* 0x0000000108081836 */ /* 0x000fe20000000000 */
[----:B------:R-:W-:-:S04]  /*0280*/  @!P2 LOP3.LUT R8, RZ, R0, RZ, 0x33, !PT ;  /* 0x00000000ff08a212 */ /* 0x000fc800078e33ff */
[----:B------:R-:W-:-:S07]  /*0290*/  VIMNMX.U32 R4, PT, PT, R8, 0x1, !PT ;  /* 0x0000000108047848 */ /* 0x000fce0007fe0000 */
.L_x_16:
[----:B------:R-:W0:Y:S01]  /*02a0*/  LDCU UR9, c[0x0][0x39c] ;  /* 0x00007380ff0977ac */ /* 0x000e220008000800 */
[----:B------:R-:W-:-:S04]  /*02b0*/  IMAD R7, R0, UR4, RZ ;  /* 0x0000000400077c24 */ /* 0x000fc8000f8e02ff */
[----:B------:R-:W-:-:S05]  /*02c0*/  IMAD.IADD R11, R7, 0x1, R3 ;  /* 0x00000001070b7824 */ /* 0x000fca00078e0203 */
[----:B0-----:R-:W-:-:S13]  /*02d0*/  ISETP.GE.AND P0, PT, R11, UR9, PT ;  /* 0x000000090b007c0c */ /* 0x001fda000bf06270 */
[----:B------:R-:W0:Y:S02]  /*02e0*/  @!P0 LDC.64 R8, c[0x0][0x388] ;  /* 0x0000e200ff088b82 */ /* 0x000e240000000a00 */
[----:B0-----:R-:W-:-:S06]  /*02f0*/  @!P0 IMAD.WIDE R8, R11, 0x4, R8 ;  /* 0x000000040b088825 */ /* 0x001fcc00078e0208 */
[----:B------:R-:W2:Y:S01]  /*0300*/  @!P0 LDG.E.CONSTANT R9, desc[UR10][R8.64] ;  /* 0x0000000a08098981 */ /* 0x000ea2000c1e9900 */
[----:B------:R-:W-:Y:S01]  /*0310*/  UIADD3 UR4, UPT, UPT, UR4, 0x1, URZ ;  /* 0x0000000104047890 */ /* 0x000fe2000fffe0ff */
[----:B------:R-:W-:Y:S05]  /*0320*/  BSSY.RECONVERGENT B0, `(.L_x_10) ;  /* 0x000008a000007945 */ /* 0x000fea0003800200 */
[----:B------:R-:W-:Y:S01]  /*0330*/  ISETP.NE.AND P1, PT, R4, UR4, PT ;  /* 0x0000000404007c0c */ /* 0x000fe2000bf25270 */
[----:B--2---:R0:W-:Y:S01]  /*0340*/  @!P0 STS [R2], R9 ;  /* 0x0000000902008388 */ /* 0x0041e20000000800 */
[----:B------:R-:W-:Y:S01]  /*0350*/  BAR.SYNC.DEFER_BLOCKING 0x0 ;  /* 0x0000000000007b1d */ /* 0x000fe20000010000 */
[----:B------:R-:W-:-:S04]  /*0360*/  ISETP.NE.AND P0, PT, R7, UR9, PT ;  /* 0x0000000907007c0c */ /* 0x000fc8000bf05270 */
[----:B------:R-:W-:-:S13]  /*0370*/  ISETP.GE.OR P0, PT, R6, UR9, !P0 ;  /* 0x0000000906007c0c */ /* 0x000fda000c706670 */
[----:B0-----:R-:W-:Y:S05]  /*0380*/  @P0 BRA `(.L_x_11) ;  /* 0x00000008000c0947 */ /* 0x001fea0003800000 */
[----:B------:R-:W-:Y:S01]  /*0390*/  VIMNMX.U32 R8, PT, PT, R0, R5, PT ;  /* 0x0000000500087248 */ /* 0x000fe20003fe0000 */
[----:B------:R-:W-:Y:S02]  /*03a0*/  IMAD R7, R6, UR9, R7 ;  /* 0x0000000906077c24 */ /* 0x000fe4000f8e0207 */
[----:B------:R-:W-:Y:S01]  /*03b0*/  IMAD.MOV.U32 R16, RZ, RZ, RZ ;  /* 0x000000ffff107224 */ /* 0x000fe200078e00ff */
[C---:B------:R-:W-:Y:S02]  /*03c0*/  ISETP.GE.U32.AND P2, PT, R8.reuse, 0x10, PT ;  /* 0x000000100800780c */ /* 0x040fe40003f46070 */
[----:B------:R-:W-:-:S04]  /*03d0*/  VIMNMX.U32 R17, PT, PT, R8, 0x1, !PT ;  /* 0x0000000108117848 */ /* 0x000fc80007fe0000 */
[----:B------:R-:W-:-:S04]  /*03e0*/  LOP3.LUT R18, R17, 0xf, RZ, 0xc0, !PT ;  /* 0x0000000f11127812 */ /* 0x000fc800078ec0ff */
[----:B------:R-:W-:-:S03]  /*03f0*/  ISETP.NE.AND P0, PT, R18, RZ, PT ;  /* 0x000000ff1200720c */ /* 0x000fc60003f05270 */
[----:B------:R-:W-:Y:S10]  /*0400*/  @!P2 BRA `(.L_x_12) ;  /* 0x0000000000d0a947 */ /* 0x000ff40003800000 */
[----:B------:R-:W0:Y:S01]  /*0410*/  S2UR UR8, SR_CgaCtaId ;  /* 0x00000000000879c3 */ /* 0x000e220000008800 */
[C---:B------:R-:W-:Y:S01]  /*0420*/  LOP3.LUT R20, R17.reuse, 0xfffffff0, RZ, 0xc0, !PT ;  /* 0xfffffff011147812 */ /* 0x040fe200078ec0ff */
[----:B------:R-:W-:Y:S01]  /*0430*/  UMOV UR5, 0x400 ;  /* 0x0000040000057882 */ /* 0x000fe20000000000 */
[----:B------:R-:W-:Y:S02]  /*0440*/  LOP3.LUT R16, R17, 0x7f0, RZ, 0xc0, !PT ;  /* 0x000007f011107812 */ /* 0x000fe400078ec0ff */
[----:B------:R-:W-:Y:S01]  /*0450*/  MOV R19, R7 ;  /* 0x0000000700137202 */ /* 0x000fe20000000f00 */
[----:B------:R-:W-:Y:S01]  /*0460*/  IMAD.MOV R20, RZ, RZ, -R20 ;  /* 0x000000ffff147224 */ /* 0x000fe200078e0a14 */
[----:B0-----:R-:W-:-:S04]  /*0470*/  ULEA UR5, UR8, UR5, 0x18 ;  /* 0x0000000508057291 */ /* 0x001fc8000f8ec0ff */
[----:B------:R-:W-:-:S12]  /*0480*/  UIADD3 UR5, UPT, UPT, UR5, 0x20, URZ ;  /* 0x0000002005057890 */ /* 0x000fd8000fffe0ff */
.L_x_13:
[----:B------:R-:W-:Y:S01]  /*0490*/  MOV R29, UR7 ;  /* 0x00000007001d7c02 */ /* 0x000fe20008000f00 */
[----:B------:R-:W-:Y:S01]  /*04a0*/  IMAD.U32 R28, RZ, RZ, UR6 ;  /* 0x00000006ff1c7e24 */ /* 0x000fe2000f8e00ff */
[----:B------:R-:W0:Y:S03]  /*04b0*/  LDS.128 R8, [UR5+-0x20] ;  /* 0xffffe005ff087984 */ /* 0x000e260008000c00 */
[----:B------:R-:W-:-:S05]  /*04c0*/  IMAD.WIDE R28, R19, 0x4, R28 ;  /* 0x00000004131c7825 */ /* 0x000fca00078e021c */
[----:B------:R-:W0:Y:S04]  /*04d0*/  LDG.E.CONSTANT R14, desc[UR10][R28.64+-0x20] ;  /* 0xffffe00a1c0e7981 */ /* 0x000e28000c1e9900 */
[----:B------:R-:W2:Y:S04]  /*04e0*/  LDG.E.CONSTANT R21, desc[UR10][R28.64+-0x1c] ;  /* 0xffffe40a1c157981 */ /* 0x000ea8000c1e9900 */
[----:B------:R-:W3:Y:S04]  /*04f0*/  LDG.E.CONSTANT R22, desc[UR10][R28.64+-0x18] ;  /* 0xffffe80a1c167981 */ /* 0x000ee8000c1e9900 */
[----:B------:R-:W4:Y:S04]  /*0500*/  LDG.E.CONSTANT R12, desc[UR10][R28.64+-0x14] ;  /* 0xffffec0a1c0c7981 */ /* 0x000f28000c1e9900 */
[----:B------:R-:W5:Y:S04]  /*0510*/  LDG.E.CONSTANT R23, desc[UR10][R28.64+-0x10] ;  /* 0xfffff00a1c177981 */ /* 0x000f68000c1e9900 */
[----:B------:R-:W5:Y:S04]  /*0520*/  LDG.E.CONSTANT R24, desc[UR10][R28.64+-0xc] ;  /* 0xfffff40a1c187981 */ /* 0x000f68000c1e9900 */
[----:B------:R-:W5:Y:S04]  /*0530*/  LDG.E.CONSTANT R13, desc[UR10][R28.64+-0x8] ;  /* 0xfffff80a1c0d7981 */ /* 0x000f68000c1e9900 */
[----:B------:R-:W5:Y:S04]  /*0540*/  LDG.E.CONSTANT R25, desc[UR10][R28.64+0x18] ;  /* 0x0000180a1c197981 */ /* 0x000f68000c1e9900 */
[----:B------:R-:W5:Y:S01]  /*0550*/  LDG.E.CONSTANT R26, desc[UR10][R28.64+0x1c] ;  /* 0x00001c0a1c1a7981 */ /* 0x000f62000c1e9900 */
[----:B0-----:R-:W-:-:S03]  /*0560*/  FFMA R8, R14, R8, R15 ;  /* 0x000000080e087223 */ /* 0x001fc6000000000f */
[----:B------:R-:W5:Y:S01]  /*0570*/  LDG.E.CONSTANT R14, desc[UR10][R28.64+-0x4] ;  /* 0xfffffc0a1c0e7981 */ /* 0x000f62000c1e9900 */
[----:B--2---:R-:W-:-:S03]  /*0580*/  FFMA R9, R21, R9, R8 ;  /* 0x0000000915097223 */ /* 0x004fc60000000008 */
[----:B------:R-:W2:Y:S01]  /*0590*/  LDG.E.CONSTANT R15, desc[UR10][R28.64] ;  /* 0x0000000a1c0f7981 */ /* 0x000ea2000c1e9900 */
[----:B---3--:R-:W-:-:S03]  /*05a0*/  FFMA R9, R22, R10, R9 ;  /* 0x0000000a16097223 */ /* 0x008fc60000000009 */
[----:B------:R-:W3:Y:S01]  /*05b0*/  LDG.E.CONSTANT R21, desc[UR10][R28.64+0x8] ;  /* 0x0000080a1c157981 */ /* 0x000ee2000c1e9900 */
[----:B----4-:R-:W-:-:S03]  /*05c0*/  FFMA R22, R12, R11, R9 ;  /* 0x0000000b0c167223 */ /* 0x010fc60000000009 */
[----:B------:R-:W5:Y:S04]  /*05d0*/  LDS.128 R8, [UR5+-0x10] ;  /* 0xfffff005ff087984 */ /* 0x000f680008000c00 */
[----:B------:R-:W4:Y:S01]  /*05e0*/  LDG.E.CONSTANT R12, desc[UR10][R28.64+0x4] ;  /* 0x0000040a1c0c7981 */ /* 0x000f22000c1e9900 */
[----:B-----5:R-:W-:-:S03]  /*05f0*/  FFMA R23, R23, R8, R22 ;  /* 0x0000000817177223 */ /* 0x020fc60000000016 */
[----:B------:R-:W5:Y:S01]  /*0600*/  LDG.E.CONSTANT R22, desc[UR10][R28.64+0xc] ;  /* 0x00000c0a1c167981 */ /* 0x000f62000c1e9900 */
[----:B------:R-:W-:-:S03]  /*0610*/  FFMA R8, R24, R9, R23 ;  /* 0x0000000918087223 */ /* 0x000fc60000000017 */
[----:B------:R-:W5:Y:S04]  /*0620*/  LDG.E.CONSTANT R23, desc[UR10][R28.64+0x10] ;  /* 0x0000100a1c177981 */ /* 0x000f68000c1e9900 */
[----:B------:R-:W5:Y:S01]  /*0630*/  LDG.E.CONSTANT R24, desc[UR10][R28.64+0x14] ;  /* 0x0000140a1c187981 */ /* 0x000f62000c1e9900 */
[----:B------:R-:W-:Y:S01]  /*0640*/  FFMA R13, R13, R10, R8 ;  /* 0x0000000a0d0d7223 */ /* 0x000fe20000000008 */
[----:B------:R-:W-:-:S05]  /*0650*/  VIADD R20, R20, 0x10 ;  /* 0x0000001014147836 */ /* 0x000fca0000000000 */
[----:B------:R-:W-:Y:S01]  /*0660*/  ISETP.NE.AND P2, PT, R20, RZ, PT ;  /* 0x000000ff1400720c */ /* 0x000fe20003f45270 */
[----:B------:R-:W-:Y:S02]  /*0670*/  VIADD R19, R19, 0x10 ;  /* 0x0000001013137836 */ /* 0x000fe40000000000 */
[----:B------:R-:W-:Y:S02]  /*0680*/  FFMA R14, R14, R11, R13 ;  /* 0x0000000b0e0e7223 */ /* 0x000fe4000000000d */
[----:B------:R-:W2:Y:S02]  /*0690*/  LDS.128 R8, [UR5] ;  /* 0x00000005ff087984 */ /* 0x000ea40008000c00 */
[----:B--2---:R-:W-:-:S04]  /*06a0*/  FFMA R15, R15, R8, R14 ;  /* 0x000000080f0f7223 */ /* 0x004fc8000000000e */
[----:B----4-:R-:W-:Y:S02]  /*06b0*/  FFMA R8, R12, R9, R15 ;  /* 0x000000090c087223 */ /* 0x010fe4000000000f */
[----:B------:R-:W0:Y:S02]  /*06c0*/  LDS.128 R12, [UR5+0x10] ;  /* 0x00001005ff0c7984 */ /* 0x000e240008000c00 */
[----:B---3--:R-:W-:-:S04]  /*06d0*/  FFMA R21, R21, R10, R8 ;  /* 0x0000000a15157223 */ /* 0x008fc80000000008 */
[----:B-----5:R-:W-:Y:S01]  /*06e0*/  FFMA R22, R22, R11, R21 ;  /* 0x0000000b16167223 */ /* 0x020fe20000000015 */
[----:B------:R-:W-:-:S03]  /*06f0*/  UIADD3 UR5, UPT, UPT, UR5, 0x40, URZ ;  /* 0x0000004005057890 */ /* 0x000fc6000fffe0ff */
[----:B0-----:R-:W-:-:S04]  /*0700*/  FFMA R23, R23, R12, R22 ;  /* 0x0000000c17177223 */ /* 0x001fc80000000016 */
[----:B------:R-:W-:-:S04]  /*0710*/  FFMA R24, R24, R13, R23 ;  /* 0x0000000d18187223 */ /* 0x000fc80000000017 */
[----:B------:R-:W-:-:S04]  /*0720*/  FFMA R25, R25, R14, R24 ;  /* 0x0000000e19197223 */ /* 0x000fc80000000018 */
[----:B------:R-:W-:Y:S01]  /*0730*/  FFMA R15, R26, R15, R25 ;  /* 0x0000000f1a0f7223 */ /* 0x000fe20000000019 */
[----:B------:R-:W-:Y:S06]  /*0740*/  @P2 BRA `(.L_x_13) ;  /* 0xfffffffc00502947 */ /* 0x000fec000383ffff */
.L_x_12:
[----:B------:R-:W-:Y:S01]  /*0750*/  LOP3.LUT R27, R17, 0x7, RZ, 0xc0, !PT ;  /* 0x00000007111b7812 */ /* 0x000fe200078ec0ff */
[----:B------:R-:W-:Y:S06]  /*0760*/  @!P0 BRA `(.L_x_11) ;  /* 0x0000000400148947 */ /* 0x000fec0003800000 */
[----:B------:R-:W-:Y:S02]  /*0770*/  ISETP.GE.U32.AND P0, PT, R18, 0x8, PT ;  /* 0x000000081200780c */ /* 0x000fe40003f06070 */
[----:B------:R-:W-:-:S11]  /*0780*/  ISETP.NE.AND P2, PT, R27, RZ, PT ;  /* 0x000000ff1b00720c */ /* 0x000fd60003f45270 */
[----:B------:R-:W-:Y:S05]  /*0790*/  @!P0 BRA `(.L_x_14) ;  /* 0x0000000000688947 */ /* 0x000fea0003800000 */
[----:B------:R-:W0:Y:S01]  /*07a0*/  LDC.64 R18, c[0x0][0x380] ;  /* 0x0000e000ff127b82 */ /* 0x000e220000000a00 */
[----:B------:R-:W-:-:S05]  /*07b0*/  IADD3 R9, PT, PT, R7, R16, RZ ;  /* 0x0000001007097210 */ /* 0x000fca0007ffe0ff */
[----:B0-----:R-:W-:-:S05]  /*07c0*/  IMAD.WIDE R18, R9, 0x4, R18 ;  /* 0x0000000409127825 */ /* 0x001fca00078e0212 */
        /* <DEDUP_REMOVED lines=8> */
[----:B------:R-:W-:Y:S01]  /*0850*/  MOV R8, 0x400 ;  /* 0x0000040000087802 */ /* 0x000fe20000000f00 */
[----:B------:R-:W0:Y:S03]  /*0860*/  S2R R9, SR_CgaCtaId ;  /* 0x0000000000097919 */ /* 0x000e260000008800 */
[----:B0-----:R-:W-:-:S05]  /*0870*/  LEA R9, R9, R8, 0x18 ;  /* 0x0000000809097211 */ /* 0x001fca00078ec0ff */
[C---:B------:R-:W-:Y:S02]  /*0880*/  IMAD R28, R16.reuse, 0x4, R9 ;  /* 0x00000004101c7824 */ /* 0x040fe400078e0209 */
[----:B------:R-:W-:-:S03]  /*0890*/  VIADD R16, R16, 0x8 ;  /* 0x0000000810107836 */ /* 0x000fc60000000000 */
[----:B------:R-:W2:Y:S02]  /*08a0*/  LDS.128 R8, [R28] ;  /* 0x000000001c087984 */ /* 0x000ea40000000c00 */
[----:B--2---:R-:W-:Y:S02]  /*08b0*/  FFMA R29, R12, R8, R15 ;  /* 0x000000080c1d7223 */ /* 0x004fe4000000000f */
[----:B------:R-:W0:Y:S02]  /*08c0*/  LDS.128 R12, [R28+0x10] ;  /* 0x000010001c0c7984 */ /* 0x000e240000000c00 */
[----:B---3--:R-:W-:-:S04]  /*08d0*/  FFMA R20, R20, R9, R29 ;  /* 0x0000000914147223 */ /* 0x008fc8000000001d */
[----:B----4-:R-:W-:-:S04]  /*08e0*/  FFMA R25, R25, R10, R20 ;  /* 0x0000000a19197223 */ /* 0x010fc80000000014 */
[----:B-----5:R-:W-:-:S04]  /*08f0*/  FFMA R24, R24, R11, R25 ;  /* 0x0000000b18187223 */ /* 0x020fc80000000019 */
[----:B0-----:R-:W-:-:S04]  /*0900*/  FFMA R23, R23, R12, R24 ;  /* 0x0000000c17177223 */ /* 0x001fc80000000018 */
[----:B------:R-:W-:-:S04]  /*0910*/  FFMA R22, R22, R13, R23 ;  /* 0x0000000d16167223 */ /* 0x000fc80000000017 */
[----:B------:R-:W-:-:S04]  /*0920*/  FFMA R21, R21, R14, R22 ;  /* 0x0000000e15157223 */ /* 0x000fc80000000016 */
[----:B------:R-:W-:-:S07]  /*0930*/  FFMA R15, R26, R15, R21 ;  /* 0x0000000f1a0f7223 */ /* 0x000fce0000000015 */
.L_x_14:
[----:B------:R-:W-:Y:S05]  /*0940*/  @!P2 BRA `(.L_x_11) ;  /* 0x00000000009ca947 */ /* 0x000fea0003800000 */
[----:B------:R-:W-:Y:S02]  /*0950*/  ISETP.GE.U32.AND P0, PT, R27, 0x4, PT ;  /* 0x000000041b00780c */ /* 0x000fe40003f06070 */
[----:B------:R-:W-:-:S04]  /*0960*/  LOP3.LUT R17, R17, 0x3, RZ, 0xc0, !PT ;  /* 0x0000000311117812 */ /* 0x000fc800078ec0ff */
[----:B------:R-:W-:-:S07]  /*0970*/  ISETP.NE.AND P2, PT, R17, RZ, PT ;  /* 0x000000ff1100720c */ /* 0x000fce0003f45270 */
[----:B------:R-:W-:Y:S06]  /*0980*/  @!P0 BRA `(.L_x_15) ;  /* 0x0000000000448947 */ /* 0x000fec0003800000 */
[----:B------:R-:W0:Y:S01]  /*0990*/  LDC.64 R8, c[0x0][0x380] ;  /* 0x0000e000ff087b82 */ /* 0x000e220000000a00 */
[----:B------:R-:W-:-:S05]  /*09a0*/  IADD3 R13, PT, PT, R7, R16, RZ ;  /* 0x00000010070d7210 */ /* 0x000fca0007ffe0ff */
[----:B0-----:R-:W-:-:S05]  /*09b0*/  IMAD.WIDE R12, R13, 0x4, R8 ;  /* 0x000000040d0c7825 */ /* 0x001fca00078e0208 */
[----:B------:R-:W2:Y:S04]  /*09c0*/  LDG.E.CONSTANT R14, desc[UR10][R12.64] ;  /* 0x0000000a0c0e7981 */ /* 0x000ea8000c1e9900 */
[----:B------:R-:W3:Y:S04]  /*09d0*/  LDG.E.CONSTANT R19, desc[UR10][R12.64+0x4] ;  /* 0x0000040a0c137981 */ /* 0x000ee8000c1e9900 */
[----:B------:R-:W4:Y:S04]  /*09e0*/  LDG.E.CONSTANT R18, desc[UR10][R12.64+0x8] ;  /* 0x0000080a0c127981 */ /* 0x000f28000c1e9900 */
[----:B------:R-:W5:Y:S01]  /*09f0*/  LDG.E.CONSTANT R21, desc[UR10][R12.64+0xc] ;  /* 0x00000c0a0c157981 */ /* 0x000f62000c1e9900 */
[----:B------:R-:W-:Y:S01]  /*0a00*/  MOV R8, 0x400 ;  /* 0x0000040000087802 */ /* 0x000fe20000000f00 */
[----:B------:R-:W0:Y:S03]  /*0a10*/  S2R R9, SR_CgaCtaId ;  /* 0x0000000000097919 */ /* 0x000e260000008800 */
[----:B0-----:R-:W-:-:S05]  /*0a20*/  LEA R9, R9, R8, 0x18 ;  /* 0x0000000809097211 */ /* 0x001fca00078ec0ff */
[C---:B------:R-:W-:Y:S02]  /*0a30*/  IMAD R9, R16.reuse, 0x4, R9 ;  /* 0x0000000410097824 */ /* 0x040fe400078e0209 */
[----:B------:R-:W-:-:S04]  /*0a40*/  VIADD R16, R16, 0x4 ;  /* 0x0000000410107836 */ /* 0x000fc80000000000 */
[----:B------:R-:W2:Y:S02]  /*0a50*/  LDS.128 R8, [R9] ;  /* 0x0000000009087984 */ /* 0x000ea40000000c00 */
[----:B--2---:R-:W-:-:S04]  /*0a60*/  FFMA R8, R14, R8, R15 ;  /* 0x000000080e087223 */ /* 0x004fc8000000000f */
[----:B---3--:R-:W-:-:S04]  /*0a70*/  FFMA R19, R19, R9, R8 ;  /* 0x0000000913137223 */ /* 0x008fc80000000008 */
[----:B----4-:R-:W-:-:S04]  /*0a80*/  FFMA R10, R18, R10, R19 ;  /* 0x0000000a120a7223 */ /* 0x010fc80000000013 */
[----:B-----5:R-:W-:-:S07]  /*0a90*/  FFMA R15, R21, R11, R10 ;  /* 0x0000000b150f7223 */ /* 0x020fce000000000a */
.L_x_15:
[----:B------:R-:W-:Y:S05]  /*0aa0*/  @!P2 BRA `(.L_x_11) ;  /* 0x000000000044a947 */ /* 0x000fea0003800000 */
[----:B------:R-:W0:Y:S01]  /*0ab0*/  LDC.64 R12, c[0x0][0x380] ;  /* 0x0000e000ff0c7b82 */ /* 0x000e220000000a00 */
[----:B------:R-:W-:-:S05]  /*0ac0*/  IADD3 R7, PT, PT, R7, R16, RZ ;  /* 0x0000001007077210 */ /* 0x000fca0007ffe0ff */
[----:B0-----:R-:W-:-:S05]  /*0ad0*/  IMAD.WIDE R12, R7, 0x4, R12 ;  /* 0x00000004070c7825 */ /* 0x001fca00078e020c */
[----:B------:R-:W2:Y:S01]  /*0ae0*/  LDG.E.CONSTANT R14, desc[UR10][R12.64] ;  /* 0x0000000a0c0e7981 */ /* 0x000ea2000c1e9900 */
[----:B------:R-:W-:Y:S02]  /*0af0*/  MOV R7, 0x400 ;  /* 0x0000040000077802 */ /* 0x000fe40000000f00 */
[----:B------:R-:W-:Y:S01]  /*0b00*/  ISETP.NE.AND P0, PT, R17, 0x1, PT ;  /* 0x000000011100780c */ /* 0x000fe20003f05270 */
[----:B------:R-:W0:Y:S02]  /*0b10*/  S2R R8, SR_CgaCtaId ;  /* 0x0000000000087919 */ /* 0x000e240000008800 */
[----:B0-----:R-:W-:-:S05]  /*0b20*/  LEA R7, R8, R7, 0x18 ;  /* 0x0000000708077211 */ /* 0x001fca00078ec0ff */
[----:B------:R-:W-:-:S06]  /*0b30*/  IMAD R8, R16, 0x4, R7 ;  /* 0x0000000410087824 */ /* 0x000fcc00078e0207 */
[----:B------:R-:W2:Y:S02]  /*0b40*/  LDS.128 R8, [R8] ;  /* 0x0000000008087984 */ /* 0x000ea40000000c00 */
[----:B--2---:R-:W-:Y:S01]  /*0b50*/  FFMA R15, R14, R8, R15 ;  /* 0x000000080e0f7223 */ /* 0x004fe2000000000f */
[----:B------:R-:W-:Y:S06]  /*0b60*/  @!P0 BRA `(.L_x_11) ;  /* 0x0000000000148947 */ /* 0x000fec0003800000 */
[----:B------:R-:W-:Y:S01]  /*0b70*/  ISETP.NE.AND P0, PT, R17, 0x2, PT ;  /* 0x000000021100780c */ /* 0x000fe20003f05270 */
[----:B------:R-:W2:-:S12]  /*0b80*/  LDG.E.CONSTANT R8, desc[UR10][R12.64+0x4] ;  /* 0x0000040a0c087981 */ /* 0x000e98000c1e9900 */
[----:B------:R-:W3:Y:S01]  /*0b90*/  @P0 LDG.E.CONSTANT R14, desc[UR10][R12.64+0x8] ;  /* 0x0000080a0c0e0981 */ /* 0x000ee2000c1e9900 */
[----:B--2---:R-:W-:-:S04]  /*0ba0*/  FFMA R15, R8, R9, R15 ;  /* 0x00000009080f7223 */ /* 0x004fc8000000000f */
[----:B---3--:R-:W-:-:S07]  /*0bb0*/  @P0 FFMA R15, R14, R10, R15 ;  /* 0x0000000a0e0f0223 */ /* 0x008fce000000000f */
.L_x_11:
[----:B------:R-:W-:Y:S05]  /*0bc0*/  BSYNC.RECONVERGENT B0 ;  /* 0x0000000000007941 */ /* 0x000fea0003800200 */
.L_x_10:
[----:B------:R-:W-:Y:S01]  /*0bd0*/  BAR.SYNC.DEFER_BLOCKING 0x0 ;  /* 0x0000000000007b1d */ /* 0x000fe20000010000 */
[----:B------:R-:W-:-:S05]  /*0be0*/  IMAD.IADD R5, R5, 0x1, -R0 ;  /* 0x0000000105057824 */ /* 0x000fca00078e0a00 */
[----:B------:R-:W-:Y:S05]  /*0bf0*/  @P1 BRA `(.L_x_16) ;  /* 0xfffffff400a81947 */ /* 0x000fea000383ffff */
.L_x_9:
[----:B------:R-:W-:-:S13]  /*0c00*/  ISETP.GE.AND P0, PT, R6, UR9, PT ;  /* 0x0000000906007c0c */ /* 0x000fda000bf06270 */
[----:B------:R-:W-:Y:S05]  /*0c10*/  @P0 EXIT ;  /* 0x000000000000094d */ /* 0x000fea0003800000 */
[----:B------:R-:W0:Y:S08]  /*0c20*/  LDC.64 R2, c[0x0][0x388] ;  /* 0x0000e200ff027b82 */ /* 0x000e300000000a00 */
[----:B------:R-:W1:Y:S01]  /*0c30*/  LDC R8, c[0x0][0x398] ;  /* 0x0000e600ff087b82 */ /* 0x000e620000000800 */
[----:B0-----:R-:W-:-:S06]  /*0c40*/  IMAD.WIDE R2, R6, 0x4, R2 ;  /* 0x0000000406027825 */ /* 0x001fcc00078e0202 */
[----:B------:R0:W5:Y:S01]  /*0c50*/  LDG.E.CONSTANT R2, desc[UR10][R2.64] ;  /* 0x0000000a02027981 */ /* 0x000162000c1e9900 */
[----:B------:R-:W-:Y:S01]  /*0c60*/  BSSY.RECONVERGENT B0, `(.L_x_17) ;  /* 0x000000c000007945 */ /* 0x000fe20003800200 */
[----:B-1----:R-:W1:Y:S08]  /*0c70*/  MUFU.RCP R0, R8 ;  /* 0x0000000800007308 */ /* 0x002e700000001000 */
[----:B------:R-:W2:Y:S01]  /*0c80*/  FCHK P0, R15, R8 ;  /* 0x000000080f007302 */ /* 0x000ea20000000000 */
[----:B-1----:R-:W-:-:S04]  /*0c90*/  FFMA R5, R0, -R8, 1 ;  /* 0x3f80000000057423 */ /* 0x002fc80000000808 */
[----:B------:R-:W-:-:S04]  /*0ca0*/  FFMA R0, R0, R5, R0 ;  /* 0x0000000500007223 */ /* 0x000fc80000000000 */
[----:B------:R-:W-:-:S04]  /*0cb0*/  FFMA R4, R0, R15, RZ ;  /* 0x0000000f00047223 */ /* 0x000fc800000000ff */
[----:B------:R-:W-:-:S04]  /*0cc0*/  FFMA R5, R4, -R8, R15 ;  /* 0x8000000804057223 */ /* 0x000fc8000000000f */
[----:B------:R-:W-:Y:S01]  /*0cd0*/  FFMA R7, R0, R5, R4 ;  /* 0x0000000500077223 */ /* 0x000fe20000000004 */
[----:B0-2---:R-:W-:Y:S06]  /*0ce0*/  @!P0 BRA `(.L_x_18) ;  /* 0x00000000000c8947 */ /* 0x005fec0003800000 */
[----:B------:R-:W-:-:S07]  /*0cf0*/  MOV R4, 0xd10 ;  /* 0x00000d1000047802 */ /* 0x000fce0000000f00 */
[----:B-----5:R-:W-:Y:S05]  /*0d00*/  CALL.REL.NOINC `($__internal_0_$__cuda_sm3x_div_rn_noftz_f32_slowpath) ;  /* 0x00000000001c7944 */ /* 0x020fea0003c00000 */
[----:B------:R-:W-:-:S07]  /*0d10*/  MOV R7, R0 ;  /* 0x0000000000077202 */ /* 0x000fce0000000f00 */
.L_x_18:
[----:B------:R-:W-:Y:S05]  /*0d20*/  BSYNC.RECONVERGENT B0 ;  /* 0x0000000000007941 */ /* 0x000fea0003800200 */
.L_x_17:
[----:B------:R-:W0:Y:S01]  /*0d30*/  LDC.64 R4, c[0x0][0x390] ;  /* 0x0000e400ff047b82 */ /* 0x000e220000000a00 */
[----:B-----5:R-:W-:Y:S01]  /*0d40*/  FADD R3, R2, -R7 ;  /* 0x8000000702037221 */ /* 0x020fe20000000000 */
[----:B0-----:R-:W-:-:S05]  /*0d50*/  IMAD.WIDE R6, R6, 0x4, R4 ;  /* 0x0000000406067825 */ /* 0x001fca00078e0204 */
[----:B------:R-:W-:Y:S01]  /*0d60*/  STG.E desc[UR10][R6.64], R3 ;  /* 0x0000000306007986 */ /* 0x000fe2000c10190a */
[----:B------:R-:W-:Y:S05]  /*0d70*/  EXIT ;  /* 0x000000000000794d */ /* 0x000fea0003800000 */
        .weak           $__internal_0_$__cuda_sm3x_div_rn_noftz_f32_slowpath
        .type           $__internal_0_$__cuda_sm3x_div_rn_noftz_f32_slowpath,@function
        .size           $__internal_0_$__cuda_sm3x_div_rn_noftz_f32_slowpath,(.L_x_111 - $__internal_0_$__cuda_sm3x_div_rn_noftz_f32_slowpath)
$__internal_0_$__cuda_sm3x_div_rn_noftz_f32_slowpath:
[----:B------:R-:W0:Y:S01]  /*0d80*/  LDC R0, c[0x0][0x398] ;  /* 0x0000e600ff007b82 */ /* 0x000e220000000800 */
[----:B------:R-:W-:Y:S01]  /*0d90*/  SHF.R.U32.HI R3, RZ, 0x17, R15 ;  /* 0x00000017ff037819 */ /* 0x000fe2000001160f */
[----:B------:R-:W1:Y:S01]  /*0da0*/  LDCU UR4, c[0x0][0x398] ;  /* 0x00007300ff0477ac */ /* 0x000e620008000800 */
[----:B------:R-:W-:Y:S02]  /*0db0*/  BSSY.RECONVERGENT B1, `(.L_x_19) ;  /* 0x0000063000017945 */ /* 0x000fe40003800200 */
[----:B------:R-:W-:-:S05]  /*0dc0*/  LOP3.LUT R10, R3, 0xff, RZ, 0xc0, !PT ;  /* 0x000000ff030a7812 */ /* 0x000fca00078ec0ff */
[----:B------:R-:W-:Y:S01]  /*0dd0*/  VIADD R9, R10, 0xffffffff ;  /* 0xffffffff0a097836 */ /* 0x000fe20000000000 */
[----:B-1----:R-:W-:Y:S02]  /*0de0*/  MOV R8, UR4 ;  /* 0x0000000400087c02 */ /* 0x002fe40008000f00 */
[----:B0-----:R-:W-:-:S04]  /*0df0*/  SHF.R.U32.HI R5, RZ, 0x17, R0 ;  /* 0x00000017ff057819 */ /* 0x001fc80000011600 */
[----:B------:R-:W-:-:S05]  /*0e00*/  LOP3.LUT R5, R5, 0xff, RZ, 0xc0, !PT ;  /* 0x000000ff05057812 */ /* 0x000fca00078ec0ff */
[----:B------:R-:W-:-:S05]  /*0e10*/  VIADD R7, R5, 0xffffffff ;  /* 0xffffffff05077836 */ /* 0x000fca0000000000 */
[----:B------:R-:W-:-:S04]  /*0e20*/  ISETP.GT.U32.AND P0, PT, R7, 0xfd, PT ;  /* 0x000000fd0700780c */ /* 0x000fc80003f04070 */
[----:B------:R-:W-:-:S13]  /*0e30*/  ISETP.GT.U32.OR P0, PT, R9, 0xfd, P0 ;  /* 0x000000fd0900780c */ /* 0x000fda0000704470 */
[----:B------:R-:W-:Y:S01]  /*0e40*/  @!P0 IMAD.MOV.U32 R3, RZ, RZ, RZ ;  /* 0x000000ffff038224 */ /* 0x000fe200078e00ff */
[----:B------:R-:W-:Y:S06]  /*0e50*/  @!P0 BRA `(.L_x_20) ;  /* 0x00000000005c8947 */ /* 0x000fec0003800000 */
[----:B------:R-:W-:Y:S02]  /*0e60*/  FSETP.GTU.FTZ.AND P0, PT, |R15|, +INF , PT ;  /* 0x7f8000000f00780b */ /* 0x000fe40003f1c200 */
[----:B------:R-:W-:-:S04]  /*0e70*/  FSETP.GTU.FTZ.AND P1, PT, |R0|, +INF , PT ;  /* 0x7f8000000000780b */ /* 0x000fc80003f3c200 */
[----:B------:R-:W-:-:S13]  /*0e80*/  PLOP3.LUT P0, PT, P0, P1, PT, 0xf8, 0x8f ;  /* 0x00000000008f781c */ /* 0x000fda0000703f70 */
[----:B------:R-:W-:Y:S05]  /*0e90*/  @P0 BRA `(.L_x_21) ;  /* 0x00000004004c0947 */ /* 0x000fea0003800000 */
[----:B------:R-:W-:-:S13]  /*0ea0*/  LOP3.LUT P0, RZ, R8, 0x7fffffff, R15, 0xc8, !PT ;  /* 0x7fffffff08ff7812 */ /* 0x000fda000780c80f */
[----:B------:R-:W-:Y:S05]  /*0eb0*/  @!P0 BRA `(.L_x_22) ;  /* 0x00000004003c8947 */ /* 0x000fea0003800000 */
[C---:B------:R-:W-:Y:S02]  /*0ec0*/  FSETP.NEU.FTZ.AND P2, PT, |R15|.reuse, +INF , PT ;  /* 0x7f8000000f00780b */ /* 0x040fe40003f5d200 */
[----:B------:R-:W-:Y:S02]  /*0ed0*/  FSETP.NEU.FTZ.AND P1, PT, |R0|, +INF , PT ;  /* 0x7f8000000000780b */ /* 0x000fe40003f3d200 */
[----:B------:R-:W-:-:S11]  /*0ee0*/  FSETP.NEU.FTZ.AND P0, PT, |R15|, +INF , PT ;  /* 0x7f8000000f00780b */ /* 0x000fd60003f1d200 */
[----:B------:R-:W-:Y:S05]  /*0ef0*/  @!P1 BRA !P2, `(.L_x_22) ;  /* 0x00000004002c9947 */ /* 0x000fea0005000000 */
[----:B------:R-:W-:-:S04]  /*0f00*/  LOP3.LUT P2, RZ, R15, 0x7fffffff, RZ, 0xc0, !PT ;  /* 0x7fffffff0fff7812 */ /* 0x000fc8000784c0ff */
[----:B------:R-:W-:-:S13]  /*0f10*/  PLOP3.LUT P1, PT, P1, P2, PT, 0x2f, 0xf2 ;  /* 0x0000000000f2781c */ /* 0x000fda0000f24577 */
[----:B------:R-:W-:Y:S05]  /*0f20*/  @P1 BRA `(.L_x_23) ;  /* 0x0000000400181947 */ /* 0x000fea0003800000 */
[----:B------:R-:W-:-:S04]  /*0f30*/  LOP3.LUT P1, RZ, R8, 0x7fffffff, RZ, 0xc0, !PT ;  /* 0x7fffffff08ff7812 */ /* 0x000fc8000782c0ff */
[----:B------:R-:W-:-:S13]  /*0f40*/  PLOP3.LUT P0, PT, P0, P1, PT, 0x2f, 0xf2 ;  /* 0x0000000000f2781c */ /* 0x000fda0000702577 */
[----:B------:R-:W-:Y:S05]  /*0f50*/  @P0 BRA `(.L_x_24) ;  /* 0x0000000400000947 */ /* 0x000fea0003800000 */
[----:B------:R-:W-:Y:S02]  /*0f60*/  ISETP.GE.AND P0, PT, R9, RZ, PT ;  /* 0x000000ff0900720c */ /* 0x000fe40003f06270 */
[----:B------:R-:W-:-:S11]  /*0f70*/  ISETP.GE.AND P1, PT, R7, RZ, PT ;  /* 0x000000ff0700720c */ /* 0x000fd60003f26270 */
[----:B------:R-:W-:Y:S01]  /*0f80*/  @P0 IMAD.MOV.U32 R3, RZ, RZ, RZ ;  /* 0x000000ffff030224 */ /* 0x000fe200078e00ff */
[----:B------:R-:W-:Y:S01]  /*0f90*/  @!P0 MOV R3, 0xffffffc0 ;  /* 0xffffffc000038802 */ /* 0x000fe20000000f00 */
[----:B------:R-:W-:Y:S01]  /*0fa0*/  @!P0 FFMA R15, R15, 1.84467440737095516160e+19, RZ ;  /* 0x5f8000000f0f8823 */ /* 0x000fe200000000ff */
[----:B------:R-:W-:-:S03]  /*0fb0*/  @!P1 FFMA R8, R0, 1.84467440737095516160e+19, RZ ;  /* 0x5f80000000089823 */ /* 0x000fc600000000ff */
[----:B------:R-:W-:-:S07]  /*0fc0*/  @!P1 VIADD R3, R3, 0x40 ;  /* 0x0000004003039836 */ /* 0x000fce0000000000 */
.L_x_20:
[----:B------:R-:W-:Y:S01]  /*0fd0*/  LEA R7, R5, 0xc0800000, 0x17 ;  /* 0xc080000005077811 */ /* 0x000fe200078eb8ff */
[----:B------:R-:W-:Y:S04]  /*0fe0*/  BSSY.RECONVERGENT B2, `(.L_x_25) ;  /* 0x0000036000027945 */ /* 0x000fe80003800200 */
[----:B------:R-:W-:Y:S01]  /*0ff0*/  IMAD.IADD R7, R8, 0x1, -R7 ;  /* 0x0000000108077824 */ /* 0x000fe200078e0a07 */
[----:B------:R-:W-:-:S03]  /*1000*/  IADD3 R8, PT, PT, R10, -0x7f, RZ ;  /* 0xffffff810a087810 */ /* 0x000fc60007ffe0ff */
[----:B------:R-:W0:Y:S01]  /*1010*/  MUFU.RCP R9, R7 ;  /* 0x0000000700097308 */ /* 0x000e220000001000 */
[----:B------:R-:W-:Y:S01]  /*1020*/  FADD.FTZ R11, -R7, -RZ ;  /* 0x800000ff070b7221 */ /* 0x000fe20000010100 */
[C---:B------:R-:W-:Y:S01]  /*1030*/  IMAD R0, R8.reuse, -0x800000, R15 ;  /* 0xff80000008007824 */ /* 0x040fe200078e020f */
[----:B------:R-:W-:-:S05]  /*1040*/  IADD3 R8, PT, PT, R8, 0x7f, -R5 ;  /* 0x0000007f08087810 */ /* 0x000fca0007ffe805 */
[----:B------:R-:W-:Y:S02]  /*1050*/  IMAD.IADD R8, R8, 0x1, R3 ;  /* 0x0000000108087824 */ /* 0x000fe400078e0203 */
[----:B0-----:R-:W-:-:S04]  /*1060*/  FFMA R10, R9, R11, 1 ;  /* 0x3f800000090a7423 */ /* 0x001fc8000000000b */
[----:B------:R-:W-:-:S04]  /*1070*/  FFMA R12, R9, R10, R9 ;  /* 0x0000000a090c7223 */ /* 0x000fc80000000009 */
[----:B------:R-:W-:-:S04]  /*1080*/  FFMA R9, R0, R12, RZ ;  /* 0x0000000c00097223 */ /* 0x000fc800000000ff */
[----:B------:R-:W-:-:S04]  /*1090*/  FFMA R10, R11, R9, R0 ;  /* 0x000000090b0a7223 */ /* 0x000fc80000000000 */
[----:B------:R-:W-:-:S04]  /*10a0*/  FFMA R9, R12, R10, R9 ;  /* 0x0000000a0c097223 */ /* 0x000fc80000000009 */
[----:B------:R-:W-:-:S04]  /*10b0*/  FFMA R10, R11, R9, R0 ;  /* 0x000000090b0a7223 */ /* 0x000fc80000000000 */
[----:B------:R-:W-:-:S05]  /*10c0*/  FFMA R0, R12, R10, R9 ;  /* 0x0000000a0c007223 */ /* 0x000fca0000000009 */
[----:B------:R-:W-:-:S04]  /*10d0*/  SHF.R.U32.HI R5, RZ, 0x17, R0 ;  /* 0x00000017ff057819 */ /* 0x000fc80000011600 */
[----:B------:R-:W-:-:S05]  /*10e0*/  LOP3.LUT R5, R5, 0xff, RZ, 0xc0, !PT ;  /* 0x000000ff05057812 */ /* 0x000fca00078ec0ff */
[----:B------:R-:W-:-:S05]  /*10f0*/  IMAD.IADD R7, R5, 0x1, R8 ;  /* 0x0000000105077824 */ /* 0x000fca00078e0208 */
[----:B------:R-:W-:-:S04]  /*1100*/  IADD3 R3, PT, PT, R7, -0x1, RZ ;  /* 0xffffffff07037810 */ /* 0x000fc80007ffe0ff */
[----:B------:R-:W-:-:S13]  /*1110*/  ISETP.GE.U32.AND P0, PT, R3, 0xfe, PT ;  /* 0x000000fe0300780c */ /* 0x000fda0003f06070 */
[----:B------:R-:W-:Y:S05]  /*1120*/  @!P0 BRA `(.L_x_26) ;  /* 0x0000000000808947 */ /* 0x000fea0003800000 */
[----:B------:R-:W-:-:S13]  /*1130*/  ISETP.GT.AND P0, PT, R7, 0xfe, PT ;  /* 0x000000fe0700780c */ /* 0x000fda0003f04270 */
[----:B------:R-:W-:Y:S05]  /*1140*/  @P0 BRA `(.L_x_27) ;  /* 0x00000000006c0947 */ /* 0x000fea0003800000 */
[----:B------:R-:W-:-:S13]  /*1150*/  ISETP.GE.AND P0, PT, R7, 0x1, PT ;  /* 0x000000010700780c */ /* 0x000fda0003f06270 */
[----:B------:R-:W-:Y:S05]  /*1160*/  @P0 BRA `(.L_x_28) ;  /* 0x0000000000740947 */ /* 0x000fea0003800000 */
[----:B------:R-:W-:Y:S02]  /*1170*/  ISETP.GE.AND P0, PT, R7, -0x18, PT ;  /* 0xffffffe80700780c */ /* 0x000fe40003f06270 */
[----:B------:R-:W-:-:S11]  /*1180*/  LOP3.LUT R0, R0, 0x80000000, RZ, 0xc0, !PT ;  /* 0x8000000000007812 */ /* 0x000fd600078ec0ff */
[----:B------:R-:W-:Y:S05]  /*1190*/  @!P0 BRA `(.L_x_28) ;  /* 0x0000000000688947 */ /* 0x000fea0003800000 */
[CCC-:B------:R-:W-:Y:S01]  /*11a0*/  FFMA.RZ R3, R12.reuse, R10.reuse, R9.reuse ;  /* 0x0000000a0c037223 */ /* 0x1c0fe2000000c009 */
[CCC-:B------:R-:W-:Y:S01]  /*11b0*/  FFMA.RM R8, R12.reuse, R10.reuse, R9.reuse ;  /* 0x0000000a0c087223 */ /* 0x1c0fe20000004009 */
[C---:B------:R-:W-:Y:S02]  /*11c0*/  ISETP.NE.AND P2, PT, R7.reuse, RZ, PT ;  /* 0x000000ff0700720c */ /* 0x040fe40003f45270 */
[----:B------:R-:W-:Y:S02]  /*11d0*/  ISETP.NE.AND P1, PT, R7, RZ, PT ;  /* 0x000000ff0700720c */ /* 0x000fe40003f25270 */
[----:B------:R-:W-:Y:S01]  /*11e0*/  LOP3.LUT R5, R3, 0x7fffff, RZ, 0xc0, !PT ;  /* 0x007fffff03057812 */ /* 0x000fe200078ec0ff */
[----:B------:R-:W-:Y:S01]  /*11f0*/  FFMA.RP R3, R12, R10, R9 ;  /* 0x0000000a0c037223 */ /* 0x000fe20000008009 */
[----:B------:R-:W-:Y:S02]  /*1200*/  VIADD R10, R7, 0x20 ;  /* 0x00000020070a7836 */ /* 0x000fe40000000000 */
[----:B------:R-:W-:Y:S01]  /*1210*/  LOP3.LUT R5, R5, 0x800000, RZ, 0xfc, !PT ;  /* 0x0080000005057812 */ /* 0x000fe200078efcff */
[----:B------:R-:W-:Y:S01]  /*1220*/  IMAD.MOV R7, RZ, RZ, -R7 ;  /* 0x000000ffff077224 */ /* 0x000fe200078e0a07 */
[----:B------:R-:W-:-:S02]  /*1230*/  FSETP.NEU.FTZ.AND P0, PT, R3, R8, PT ;  /* 0x000000080300720b */ /* 0x000fc40003f1d000 */
[----:B------:R-:W-:Y:S02]  /*1240*/  SHF.L.U32 R10, R5, R10, RZ ;  /* 0x0000000a050a7219 */ /* 0x000fe400000006ff */
[----:B------:R-:W-:Y:S02]  /*1250*/  SEL R8, R7, RZ, P2 ;  /* 0x000000ff07087207 */ /* 0x000fe40001000000 */
[----:B------:R-:W-:Y:S02]  /*1260*/  ISETP.NE.AND P1, PT, R10, RZ, P1 ;  /* 0x000000ff0a00720c */ /* 0x000fe40000f25270 */
[----:B------:R-:W-:Y:S02]  /*1270*/  SHF.R.U32.HI R8, RZ, R8, R5 ;  /* 0x00000008ff087219 */ /* 0x000fe40000011605 */
[----:B------:R-:W-:Y:S02]  /*1280*/  PLOP3.LUT P0, PT, P0, P1, PT, 0xf8, 0x8f ;  /* 0x00000000008f781c */ /* 0x000fe40000703f70 */
[----:B------:R-:W-:-:S02]  /*1290*/  SHF.R.U32.HI R10, RZ, 0x1, R8 ;  /* 0x00000001ff0a7819 */ /* 0x000fc40000011608 */
[----:B------:R-:W-:-:S04]  /*12a0*/  SEL R3, RZ, 0x1, !P0 ;  /* 0x00000001ff037807 */ /* 0x000fc80004000000 */
[----:B------:R-:W-:-:S04]  /*12b0*/  LOP3.LUT R3, R3, 0x1, R10, 0xf8, !PT ;  /* 0x0000000103037812 */ /* 0x000fc800078ef80a */
[----:B------:R-:W-:-:S04]  /*12c0*/  LOP3.LUT R3, R3, R8, RZ, 0xc0, !PT ;  /* 0x0000000803037212 */ /* 0x000fc800078ec0ff */
[----:B------:R-:W-:-:S04]  /*12d0*/  IADD3 R3, PT, PT, R10, R3, RZ ;  /* 0x000000030a037210 */ /* 0x000fc80007ffe0ff */
[----:B------:R-:W-:Y:S01]  /*12e0*/  LOP3.LUT R0, R3, R0, RZ, 0xfc, !PT ;  /* 0x0000000003007212 */ /* 0x000fe200078efcff */
[----:B------:R-:W-:Y:S06]  /*12f0*/  BRA `(.L_x_28) ;  /* 0x0000000000107947 */ /* 0x000fec0003800000 */
.L_x_27:
[----:B------:R-:W-:-:S04]  /*1300*/  LOP3.LUT R0, R0, 0x80000000, RZ, 0xc0, !PT ;  /* 0x8000000000007812 */ /* 0x000fc800078ec0ff */
[----:B------:R-:W-:Y:S01]  /*1310*/  LOP3.LUT R0, R0, 0x7f800000, RZ, 0xfc, !PT ;  /* 0x7f80000000007812 */ /* 0x000fe200078efcff */
[----:B------:R-:W-:Y:S06]  /*1320*/  BRA `(.L_x_28) ;  /* 0x0000000000047947 */ /* 0x000fec0003800000 */
.L_x_26:
[----:B------:R-:W-:-:S07]  /*1330*/  IMAD R0, R8, 0x800000, R0 ;  /* 0x0080000008007824 */ /* 0x000fce00078e0200 */
.L_x_28:
[----:B------:R-:W-:Y:S05]  /*1340*/  BSYNC.RECONVERGENT B2 ;  /* 0x0000000000027941 */ /* 0x000fea0003800200 */
.L_x_25:
[----:B------:R-:W-:Y:S05]  /*1350*/  BRA `(.L_x_29) ;  /* 0x0000000000207947 */ /* 0x000fea0003800000 */
.L_x_24:
[----:B------:R-:W-:-:S04]  /*1360*/  LOP3.LUT R0, R8, 0x80000000, R15, 0x48, !PT ;  /* 0x8000000008007812 */ /* 0x000fc800078e480f */
[----:B------:R-:W-:Y:S01]  /*1370*/  LOP3.LUT R0, R0, 0x7f800000, RZ, 0xfc, !PT ;  /* 0x7f80000000007812 */ /* 0x000fe200078efcff */
[----:B------:R-:W-:Y:S06]  /*1380*/  BRA `(.L_x_29) ;  /* 0x0000000000147947 */ /* 0x000fec0003800000 */
.L_x_23:
[----:B------:R-:W-:Y:S01]  /*1390*/  LOP3.LUT R0, R8, 0x80000000, R15, 0x48, !PT ;  /* 0x8000000008007812 */ /* 0x000fe200078e480f */
[----:B------:R-:W-:Y:S06]  /*13a0*/  BRA `(.L_x_29) ;  /* 0x00000000000c7947 */ /* 0x000fec0003800000 */
.L_x_22:
[----:B------:R-:W0:Y:S01]  /*13b0*/  MUFU.RSQ R0, -QNAN ;  /* 0xffc0000000007908 */ /* 0x000e220000001400 */
[----:B------:R-:W-:Y:S05]  /*13c0*/  BRA `(.L_x_29) ;  /* 0x0000000000047947 */ /* 0x000fea0003800000 */
.L_x_21:
[----:B------:R-:W-:-:S07]  /*13d0*/  FADD.FTZ R0, R15, R0 ;  /* 0x000000000f007221 */ /* 0x000fce0000010000 */
.L_x_29:
[----:B------:R-:W-:Y:S05]  /*13e0*/  BSYNC.RECONVERGENT B1 ;  /* 0x0000000000017941 */ /* 0x000fea0003800200 */
.L_x_19:
[----:B------:R-:W-:-:S04]  /*13f0*/  HFMA2 R5, -RZ, RZ, 0, 0 ;  /* 0x00000000ff057431 */ /* 0x000fc800000001ff */
[----:B0-----:R-:W-:Y:S05]  /*1400*/  RET.REL.NODEC R4 `(_Z20powerIterationKernelPKfS0_Pffi) ;  /* 0xffffffe804fc7950 */ /* 0x001fea0003c3ffff */
.L_x_30:
        /* <DEDUP_REMOVED lines=15> */
.L_x_111:


//--------------------- .text._Z21normalizeVectorKernelPfPKfi --------------------------
	.section	.text._Z21normalizeVectorKernelPfPKfi,"ax",@progbits
	.align	128
        .global         _Z21normalizeVectorKernelPfPKfi
        .type           _Z21normalizeVectorKernelPfPKfi,@function
        .size           _Z21normalizeVectorKernelPfPKfi,(.L_x_113 - _Z21normalizeVectorKernelPfPKfi)
        .other          _Z21normalizeVectorKernelPfPKfi,@"STO_CUDA_ENTRY STV_DEFAULT"
_Z21normalizeVectorKernelPfPKfi:
.text._Z21normalizeVectorKernelPfPKfi:
[----:B------:R-:W-:Y:S08]  /*0000*/  LDC R1, c[0x0][0x37c] ;  /* 0x0000df00ff017b82 */ /* 0x000ff00000000800 */
[----:B------:R-:W0:Y:S01]  /*0010*/  LDC.64 R2, c[0x0][0x388] ;  /* 0x0000e200ff027b82 */ /* 0x000e220000000a00 */
[----:B------:R-:W0:Y:S02]  /*0020*/  LDCU.64 UR4, c[0x0][0x358] ;  /* 0x00006b00ff0477ac */ /* 0x000e240008000a00 */
[----:B0-----:R-:W2:Y:S05]  /*0030*/  LDG.E.CONSTANT R0, desc[UR4][R2.64] ;  /* 0x0000000402007981 */ /* 0x001eaa000c1e9900 */
[----:B------:R-:W0:Y:S01]  /*0040*/  S2UR UR6, SR_CTAID.X ;  /* 0x00000000000679c3 */ /* 0x000e220000002500 */
[----:B------:R-:W0:Y:S07]  /*0050*/  S2R R6, SR_TID.X ;  /* 0x0000000000067919 */ /* 0x000e2e0000002100 */
[----:B------:R-:W0:Y:S02]  /*0060*/  LDC R7, c[0x0][0x360] ;  /* 0x0000d800ff077b82 */ /* 0x000e240000000800 */
[----:B0-----:R-:W-:-:S02]  /*0070*/  IMAD R7, R7, UR6, R6 ;  /* 0x0000000607077c24 */ /* 0x001fc4000f8e0206 */
[----:B--2---:R-:W-:Y:S01]  /*0080*/  VIADD R4, R0, 0xf3000000 ;  /* 0xf300000000047836 */ /* 0x004fe20000000000 */
[----:B------:R0:W1:Y:S04]  /*0090*/  MUFU.RSQ R5, R0 ;  /* 0x0000000000057308 */ /* 0x0000680000001400 */
[----:B------:R-:W-:-:S13]  /*00a0*/  ISETP.GT.U32.AND P0, PT, R4, 0x727fffff, PT ;  /* 0x727fffff0400780c */ /* 0x000fda0003f04070 */
[----:B01----:R-:W-:Y:S05]  /*00b0*/  @!P0 BRA `(.L_x_31) ;  /* 0x0000000000108947 */ /* 0x003fea0003800000 */
[----:B------:R-:W-:-:S07]  /*00c0*/  MOV R4, 0xe0 ;  /* 0x000000e000047802 */ /* 0x000fce0000000f00 */
[----:B------:R-:W-:Y:S05]  /*00d0*/  CALL.REL.NOINC `($__internal_1_$__cuda_sm20_sqrt_rn_f32_slowpath) ;  /* 0x0000000000707944 */ /* 0x000fea0003c00000 */
[----:B------:R-:W-:Y:S01]  /*00e0*/  IMAD.MOV.U32 R3, RZ, RZ, R0 ;  /* 0x000000ffff037224 */ /* 0x000fe200078e0000 */
[----:B------:R-:W-:Y:S06]  /*00f0*/  BRA `(.L_x_32) ;  /* 0x0000000000107947 */ /* 0x000fec0003800000 */
.L_x_31:
[----:B------:R-:W-:Y:S01]  /*0100*/  FMUL.FTZ R3, R0, R5 ;  /* 0x0000000500037220 */ /* 0x000fe20000410000 */
[----:B------:R-:W-:-:S03]  /*0110*/  FMUL.FTZ R5, R5, 0.5 ;  /* 0x3f00000005057820 */ /* 0x000fc60000410000 */
[----:B------:R-:W-:-:S04]  /*0120*/  FFMA R0, -R3, R3, R0 ;  /* 0x0000000303007223 */ /* 0x000fc80000000100 */
[----:B------:R-:W-:-:S07]  /*0130*/  FFMA R3, R0, R5, R3 ;  /* 0x0000000500037223 */ /* 0x000fce0000000003 */
.L_x_32:
[----:B------:R-:W0:Y:S01]  /*0140*/  LDCU UR6, c[0x0][0x390] ;  /* 0x00007200ff0677ac */ /* 0x000e220008000800 */
[----:B------:R-:W-:-:S04]  /*0150*/  FSETP.GT.AND P0, PT, R3, RZ, PT ;  /* 0x000000ff0300720b */ /* 0x000fc80003f04000 */
[----:B0-----:R-:W-:-:S13]  /*0160*/  ISETP.GE.OR P0, PT, R7, UR6, !P0 ;  /* 0x0000000607007c0c */ /* 0x001fda000c706670 */
[----:B------:R-:W-:Y:S05]  /*0170*/  @P0 EXIT ;  /* 0x000000000000094d */ /* 0x000fea0003800000 */
[----:B------:R-:W0:Y:S02]  /*0180*/  LDC.64 R4, c[0x0][0x380] ;  /* 0x0000e000ff047b82 */ /* 0x000e240000000a00 */
[----:B0-----:R-:W-:-:S05]  /*0190*/  IMAD.WIDE R4, R7, 0x4, R4 ;  /* 0x0000000407047825 */ /* 0x001fca00078e0204 */
[----:B------:R-:W2:Y:S01]  /*01a0*/  LDG.E R0, desc[UR4][R4.64] ;  /* 0x0000000404007981 */ /* 0x000ea2000c1e1900 */
[----:B------:R-:W0:Y:S01]  /*01b0*/  MUFU.RCP R2, R3 ;  /* 0x0000000300027308 */ /* 0x000e220000001000 */
[----:B------:R-:W-:Y:S01]  /*01c0*/  BSSY.RECONVERGENT B0, `(.L_x_33) ;  /* 0x000000b000007945 */ /* 0x000fe20003800200 */
[----:B0-----:R-:W-:-:S04]  /*01d0*/  FFMA R7, R2, -R3, 1 ;  /* 0x3f80000002077423 */ /* 0x001fc80000000803 */
[----:B------:R-:W-:Y:S02]  /*01e0*/  FFMA R7, R2, R7, R2 ;  /* 0x0000000702077223 */ /* 0x000fe40000000002 */
[----:B--2---:R-:W0:Y:S02]  /*01f0*/  FCHK P0, R0, R3 ;  /* 0x0000000300007302 */ /* 0x004e240000000000 */
[----:B------:R-:W-:-:S04]  /*0200*/  FFMA R2, R0, R7, RZ ;  /* 0x0000000700027223 */ /* 0x000fc800000000ff */
[----:B------:R-:W-:-:S04]  /*0210*/  FFMA R6, R2, -R3, R0 ;  /* 0x8000000302067223 */ /* 0x000fc80000000000 */
[----:B------:R-:W-:Y:S01]  /*0220*/  FFMA R7, R7, R6, R2 ;  /* 0x0000000607077223 */ /* 0x000fe20000000002 */
[----:B0-----:R-:W-:Y:S06]  /*0230*/  @!P0 BRA `(.L_x_34) ;  /* 0x00000000000c8947 */ /* 0x001fec0003800000 */
[----:B------:R-:W-:-:S07]  /*0240*/  MOV R2, 0x260 ;  /* 0x0000026000027802 */ /* 0x000fce0000000f00 */
[----:B------:R-:W-:Y:S05]  /*0250*/  CALL.REL.NOINC `($__internal_2_$__cuda_sm3x_div_rn_noftz_f32_slowpath) ;  /* 0x0000000000707944 */ /* 0x000fea0003c00000 */
[----:B------:R-:W-:-:S07]  /*0260*/  IMAD.MOV.U32 R7, RZ, RZ, R0 ;  /* 0x000000ffff077224 */ /* 0x000fce00078e0000 */
.L_x_34:
[----:B------:R-:W-:Y:S05]  /*0270*/  BSYNC.RECONVERGENT B0 ;  /* 0x0000000000007941 */ /* 0x000fea0003800200 */
.L_x_33:
[----:B------:R-:W-:Y:S01]  /*0280*/  STG.E desc[UR4][R4.64], R7 ;  /* 0x0000000704007986 */ /* 0x000fe2000c101904 */
[----:B------:R-:W-:Y:S05]  /*0290*/  EXIT ;  /* 0x000000000000794d */ /* 0x000fea0003800000 */
        .weak           $__internal_1_$__cuda_sm20_sqrt_rn_f32_slowpath
        .type           $__internal_1_$__cuda_sm20_sqrt_rn_f32_slowpath,@function
        .size           $__internal_1_$__cuda_sm20_sqrt_rn_f32_slowpath,($__internal_2_$__cuda_sm3x_div_rn_noftz_f32_slowpath - $__internal_1_$__cuda_sm20_sqrt_rn_f32_slowpath)
$__internal_1_$__cuda_sm20_sqrt_rn_f32_slowpath:
[----:B------:R-:W-:-:S13]  /*02a0*/  LOP3.LUT P0, RZ, R0, 0x7fffffff, RZ, 0xc0, !PT ;  /* 0x7fffffff00ff7812 */ /* 0x000fda000780c0ff */
[----:B------:R-:W-:Y:S01]  /*02b0*/  @!P0 IMAD.MOV.U32 R2, RZ, RZ, R0 ;  /* 0x000000ffff028224 */ /* 0x000fe200078e0000 */
[----:B------:R-:W-:Y:S06]  /*02c0*/  @!P0 BRA `(.L_x_35) ;  /* 0x0000000000448947 */ /* 0x000fec0003800000 */
[----:B------:R-:W-:-:S13]  /*02d0*/  FSETP.GEU.FTZ.AND P0, PT, R0, RZ, PT ;  /* 0x000000ff0000720b */ /* 0x000fda0003f1e000 */
[----:B------:R-:W-:Y:S01]  /*02e0*/  @!P0 IMAD.MOV.U32 R2, RZ, RZ, 0x7fffffff ;  /* 0x7fffffffff028424 */ /* 0x000fe200078e00ff */
[----:B------:R-:W-:Y:S06]  /*02f0*/  @!P0 BRA `(.L_x_35) ;  /* 0x0000000000388947 */ /* 0x000fec0003800000 */
[----:B------:R-:W-:-:S13]  /*0300*/  FSETP.GTU.FTZ.AND P0, PT, |R0|, +INF , PT ;  /* 0x7f8000000000780b */ /* 0x000fda0003f1c200 */
[----:B------:R-:W-:Y:S01]  /*0310*/  @P0 FADD.FTZ R2, R0, 1 ;  /* 0x3f80000000020421 */ /* 0x000fe20000010000 */
[----:B------:R-:W-:Y:S06]  /*0320*/  @P0 BRA `(.L_x_35) ;  /* 0x00000000002c0947 */ /* 0x000fec0003800000 */
[----:B------:R-:W-:-:S13]  /*0330*/  FSETP.NEU.FTZ.AND P0, PT, |R0|, +INF , PT ;  /* 0x7f8000000000780b */ /* 0x000fda0003f1d200 */
[----:B------:R-:W-:Y:S01]  /*0340*/  @!P0 IMAD.MOV.U32 R2, RZ, RZ, R0 ;  /* 0x000000ffff028224 */ /* 0x000fe200078e0000 */
[----:B------:R-:W-:Y:S06]  /*0350*/  @!P0 BRA `(.L_x_35) ;  /* 0x0000000000208947 */ /* 0x000fec0003800000 */
[----:B------:R-:W-:-:S04]  /*0360*/  FFMA R0, R0, 1.84467440737095516160e+19, RZ ;  /* 0x5f80000000007823 */ /* 0x000fc800000000ff */
[----:B------:R-:W0:Y:S02]  /*0370*/  MUFU.RSQ R3, R0 ;  /* 0x0000000000037308 */ /* 0x000e240000001400 */
[----:B0-----:R-:W-:Y:S01]  /*0380*/  FMUL.FTZ R5, R0, R3 ;  /* 0x0000000300057220 */ /* 0x001fe20000410000 */
[----:B------:R-:W-:-:S03]  /*0390*/  FMUL.FTZ R3, R3, 0.5 ;  /* 0x3f00000003037820 */ /* 0x000fc60000410000 */
[----:B------:R-:W-:-:S04]  /*03a0*/  FADD.FTZ R2, -R5, -RZ ;  /* 0x800000ff05027221 */ /* 0x000fc80000010100 */
[----:B------:R-:W-:-:S04]  /*03b0*/  FFMA R2, R5, R2, R0 ;  /* 0x0000000205027223 */ /* 0x000fc80000000000 */
[----:B------:R-:W-:-:S04]  /*03c0*/  FFMA R2, R2, R3, R5 ;  /* 0x0000000302027223 */ /* 0x000fc80000000005 */
[----:B------:R-:W-:-:S07]  /*03d0*/  FMUL.FTZ R2, R2, 2.3283064365386962891e-10 ;  /* 0x2f80000002027820 */ /* 0x000fce0000410000 */
.L_x_35:
[----:B------:R-:W-:Y:S02]  /*03e0*/  HFMA2 R3, -RZ, RZ, 0, 0 ;  /* 0x00000000ff037431 */ /* 0x000fe400000001ff */
[----:B------:R-:W-:Y:S02]  /*03f0*/  IMAD.MOV.U32 R0, RZ, RZ, R2 ;  /* 0x000000ffff007224 */ /* 0x000fe400078e0002 */
[----:B------:R-:W-:-:S04]  /*0400*/  IMAD.MOV.U32 R2, RZ, RZ, R4 ;  /* 0x000000ffff027224 */ /* 0x000fc800078e0004 */
[----:B------:R-:W-:Y:S05]  /*0410*/  RET.REL.NODEC R2 `(_Z21normalizeVectorKernelPfPKfi) ;  /* 0xfffffff802f87950 */ /* 0x000fea0003c3ffff */
        .weak           $__internal_2_$__cuda_sm3x_div_rn_noftz_f32_slowpath
        .type           $__internal_2_$__cuda_sm3x_div_rn_noftz_f32_slowpath,@function
        .size           $__internal_2_$__cuda_sm3x_div_rn_noftz_f32_slowpath,(.L_x_113 - $__internal_2_$__cuda_sm3x_div_rn_noftz_f32_slowpath)
$__internal_2_$__cuda_sm3x_div_rn_noftz_f32_slowpath:
[----:B------:R-:W-:Y:S01]  /*0420*/  SHF.R.U32.HI R7, RZ, 0x17, R3 ;  /* 0x00000017ff077819 */ /* 0x000fe20000011603 */
[----:B------:R-:W-:Y:S01]  /*0430*/  BSSY.RECONVERGENT B1, `(.L_x_36) ;  /* 0x0000063000017945 */ /* 0x000fe20003800200 */
[--C-:B------:R-:W-:Y:S02]  /*0440*/  SHF.R.U32.HI R6, RZ, 0x17, R0.reuse ;  /* 0x00000017ff067819 */ /* 0x100fe40000011600 */
[----:B------:R-:W-:Y:S01]  /*0450*/  LOP3.LUT R13, R7, 0xff, RZ, 0xc0, !PT ;  /* 0x000000ff070d7812 */ /* 0x000fe200078ec0ff */
[----:B------:R-:W-:Y:S01]  /*0460*/  IMAD.MOV.U32 R7, RZ, RZ, R0 ;  /* 0x000000ffff077224 */ /* 0x000fe200078e0000 */
[----:B------:R-:W-:-:S03]  /*0470*/  LOP3.LUT R6, R6, 0xff, RZ, 0xc0, !PT ;  /* 0x000000ff06067812 */ /* 0x000fc600078ec0ff */
[----:B------:R-:W-:Y:S02]  /*0480*/  VIADD R10, R13, 0xffffffff ;  /* 0xffffffff0d0a7836 */ /* 0x000fe40000000000 */
[----:B------:R-:W-:-:S03]  /*0490*/  VIADD R9, R6, 0xffffffff ;  /* 0xffffffff06097836 */ /* 0x000fc60000000000 */
        /* <DEDUP_REMOVED lines=22> */
[----:B------:R-:W-:Y:S02]  /*0600*/  @P0 IMAD.MOV.U32 R8, RZ, RZ, RZ ;  /* 0x000000ffff080224 */ /* 0x000fe400078e00ff */
[----:B------:R-:W-:Y:S01]  /*0610*/  @!P0 FFMA R7, R0, 1.84467440737095516160e+19, RZ ;  /* 0x5f80000000078823 */ /* 0x000fe200000000ff */
[----:B------:R-:W-:Y:S02]  /*0620*/  @!P0 IMAD.MOV.U32 R8, RZ, RZ, -0x40 ;  /* 0xffffffc0ff088424 */ /* 0x000fe400078e00ff */
[----:B------:R-:W-:-:S03]  /*0630*/  @!P1 FFMA R3, R3, 1.84467440737095516160e+19, RZ ;  /* 0x5f80000003039823 */ /* 0x000fc600000000ff */
[----:B------:R-:W-:-:S07]  /*0640*/  @!P1 IADD3 R8, PT, PT, R8, 0x40, RZ ;  /* 0x0000004008089810 */ /* 0x000fce0007ffe0ff */
.L_x_37:
[----:B------:R-:W-:Y:S01]  /*0650*/  LEA R0, R13, 0xc0800000, 0x17 ;  /* 0xc08000000d007811 */ /* 0x000fe200078eb8ff */
[----:B------:R-:W-:Y:S01]  /*0660*/  VIADD R6, R6, 0xffffff81 ;  /* 0xffffff8106067836 */ /* 0x000fe20000000000 */
[----:B------:R-:W-:Y:S03]  /*0670*/  BSSY.RECONVERGENT B2, `(.L_x_42) ;  /* 0x0000035000027945 */ /* 0x000fe60003800200 */
[----:B------:R-:W-:Y:S02]  /*0680*/  IMAD.IADD R3, R3, 0x1, -R0 ;  /* 0x0000000103037824 */ /* 0x000fe400078e0a00 */
[----:B------:R-:W-:Y:S02]  /*0690*/  IMAD R0, R6, -0x800000, R7 ;  /* 0xff80000006007824 */ /* 0x000fe400078e0207 */
[----:B------:R-:W0:Y:S01]  /*06a0*/  MUFU.RCP R9, R3 ;  /* 0x0000000300097308 */ /* 0x000e220000001000 */
[----:B------:R-:W-:-:S04]  /*06b0*/  FADD.FTZ R11, -R3, -RZ ;  /* 0x800000ff030b7221 */ /* 0x000fc80000010100 */
[----:B0-----:R-:W-:-:S04]  /*06c0*/  FFMA R10, R9, R11, 1 ;  /* 0x3f800000090a7423 */ /* 0x001fc8000000000b */
[----:B------:R-:W-:-:S04]  /*06d0*/  FFMA R12, R9, R10, R9 ;  /* 0x0000000a090c7223 */ /* 0x000fc80000000009 */
[----:B------:R-:W-:-:S04]  /*06e0*/  FFMA R7, R0, R12, RZ ;  /* 0x0000000c00077223 */ /* 0x000fc800000000ff */
[----:B------:R-:W-:-:S04]  /*06f0*/  FFMA R10, R11, R7, R0 ;  /* 0x000000070b0a7223 */ /* 0x000fc80000000000 */
[----:B------:R-:W-:Y:S01]  /*0700*/  FFMA R9, R12, R10, R7 ;  /* 0x0000000a0c097223 */ /* 0x000fe20000000007 */
[----:B------:R-:W-:-:S03]  /*0710*/  IADD3 R7, PT, PT, R6, 0x7f, -R13 ;  /* 0x0000007f06077810 */ /* 0x000fc60007ffe80d */
[----:B------:R-:W-:Y:S02]  /*0720*/  FFMA R10, R11, R9, R0 ;  /* 0x000000090b0a7223 */ /* 0x000fe40000000000 */
[----:B------:R-:W-:Y:S02]  /*0730*/  IMAD.IADD R7, R7, 0x1, R8 ;  /* 0x0000000107077824 */ /* 0x000fe400078e0208 */
[----:B------:R-:W-:-:S05]  /*0740*/  FFMA R0, R12, R10, R9 ;  /* 0x0000000a0c007223 */ /* 0x000fca0000000009 */
[----:B------:R-:W-:-:S04]  /*0750*/  SHF.R.U32.HI R3, RZ, 0x17, R0 ;  /* 0x00000017ff037819 */ /* 0x000fc80000011600 */
[----:B------:R-:W-:-:S05]  /*0760*/  LOP3.LUT R3, R3, 0xff, RZ, 0xc0, !PT ;  /* 0x000000ff03037812 */ /* 0x000fca00078ec0ff */
[----:B------:R-:W-:-:S04]  /*0770*/  IMAD.IADD R11, R3, 0x1, R7 ;  /* 0x00000001030b7824 */ /* 0x000fc800078e0207 */
[----:B------:R-:W-:-:S05]  /*0780*/  VIADD R3, R11, 0xffffffff ;  /* 0xffffffff0b037836 */ /* 0x000fca0000000000 */
        /* <DEDUP_REMOVED lines=10> */
[C---:B------:R-:W-:Y:S01]  /*0830*/  IADD3 R8, PT, PT, R11.reuse, 0x20, RZ ;  /* 0x000000200b087810 */ /* 0x040fe20007ffe0ff */
[CCC-:B------:R-:W-:Y:S01]  /*0840*/  FFMA.RM R6, R12.reuse, R10.reuse, R9.reuse ;  /* 0x0000000a0c067223 */ /* 0x1c0fe20000004009 */
[----:B------:R-:W-:Y:S02]  /*0850*/  ISETP.NE.AND P2, PT, R11, RZ, PT ;  /* 0x000000ff0b00720c */ /* 0x000fe40003f45270 */
[----:B------:R-:W-:Y:S01]  /*0860*/  LOP3.LUT R7, R3, 0x7fffff, RZ, 0xc0, !PT ;  /* 0x007fffff03077812 */ /* 0x000fe200078ec0ff */
[----:B------:R-:W-:Y:S01]  /*0870*/  FFMA.RP R3, R12, R10, R9 ;  /* 0x0000000a0c037223 */ /* 0x000fe20000008009 */
[----:B------:R-:W-:Y:S01]  /*0880*/  IMAD.MOV R9, RZ, RZ, -R11 ;  /* 0x000000ffff097224 */ /* 0x000fe200078e0a0b */
[----:B------:R-:W-:Y:S02]  /*0890*/  ISETP.NE.AND P1, PT, R11, RZ, PT ;  /* 0x000000ff0b00720c */ /* 0x000fe40003f25270 */
[----:B------:R-:W-:-:S02]  /*08a0*/  LOP3.LUT R7, R7, 0x800000, RZ, 0xfc, !PT ;  /* 0x0080000007077812 */ /* 0x000fc400078efcff */
[----:B------:R-:W-:Y:S02]  /*08b0*/  FSETP.NEU.FTZ.AND P0, PT, R3, R6, PT ;  /* 0x000000060300720b */ /* 0x000fe40003f1d000 */
[----:B------:R-:W-:Y:S02]  /*08c0*/  SHF.L.U32 R8, R7, R8, RZ ;  /* 0x0000000807087219 */ /* 0x000fe400000006ff */
[----:B------:R-:W-:Y:S02]  /*08d0*/  SEL R6, R9, RZ, P2 ;  /* 0x000000ff09067207 */ /* 0x000fe40001000000 */
[----:B------:R-:W-:Y:S02]  /*08e0*/  ISETP.NE.AND P1, PT, R8, RZ, P1 ;  /* 0x000000ff0800720c */ /* 0x000fe40000f25270 */
[----:B------:R-:W-:Y:S02]  /*08f0*/  SHF.R.U32.HI R6, RZ, R6, R7 ;  /* 0x00000006ff067219 */ /* 0x000fe40000011607 */
[----:B------:R-:W-:-:S02]  /*0900*/  PLOP3.LUT P0, PT, P0, P1, PT, 0xf8, 0x8f ;  /* 0x00000000008f781c */ /* 0x000fc40000703f70 */
[----:B------:R-:W-:Y:S02]  /*0910*/  SHF.R.U32.HI R8, RZ, 0x1, R6 ;  /* 0x00000001ff087819 */ /* 0x000fe40000011606 */
[----:B------:R-:W-:-:S04]  /*0920*/  SEL R3, RZ, 0x1, !P0 ;  /* 0x00000001ff037807 */ /* 0x000fc80004000000 */
[----:B------:R-:W-:-:S04]  /*0930*/  LOP3.LUT R3, R3, 0x1, R8, 0xf8, !PT ;  /* 0x0000000103037812 */ /* 0x000fc800078ef808 */
[----:B------:R-:W-:-:S05]  /*0940*/  LOP3.LUT R3, R3, R6, RZ, 0xc0, !PT ;  /* 0x0000000603037212 */ /* 0x000fca00078ec0ff */
[----:B------:R-:W-:-:S05]  /*0950*/  IMAD.IADD R3, R8, 0x1, R3 ;  /* 0x0000000108037824 */ /* 0x000fca00078e0203 */
[----:B------:R-:W-:Y:S01]  /*0960*/  LOP3.LUT R0, R3, R0, RZ, 0xfc, !PT ;  /* 0x0000000003007212 */ /* 0x000fe200078efcff */
[----:B------:R-:W-:Y:S06]  /*0970*/  BRA `(.L_x_45) ;  /* 0x0000000000107947 */ /* 0x000fec0003800000 */
.L_x_44:
[----:B------:R-:W-:-:S04]  /*0980*/  LOP3.LUT R0, R0, 0x80000000, RZ, 0xc0, !PT ;  /* 0x8000000000007812 */ /* 0x000fc800078ec0ff */
[----:B------:R-:W-:Y:S01]  /*0990*/  LOP3.LUT R0, R0, 0x7f800000, RZ, 0xfc, !PT ;  /* 0x7f80000000007812 */ /* 0x000fe200078efcff */
[----:B------:R-:W-:Y:S06]  /*09a0*/  BRA `(.L_x_45) ;  /* 0x0000000000047947 */ /* 0x000fec0003800000 */
.L_x_43:
[----:B------:R-:W-:-:S07]  /*09b0*/  IMAD R0, R7, 0x800000, R0 ;  /* 0x0080000007007824 */ /* 0x000fce00078e0200 */
.L_x_45:
[----:B------:R-:W-:Y:S05]  /*09c0*/  BSYNC.RECONVERGENT B2 ;  /* 0x0000000000027941 */ /* 0x000fea0003800200 */
.L_x_42:
[----:B------:R-:W-:Y:S05]  /*09d0*/  BRA `(.L_x_46) ;  /* 0x0000000000207947 */ /* 0x000fea0003800000 */
.L_x_41:
[----:B------:R-:W-:-:S04]  /*09e0*/  LOP3.LUT R0, R3, 0x80000000, R7, 0x48, !PT ;  /* 0x8000000003007812 */ /* 0x000fc800078e4807 */
[----:B------:R-:W-:Y:S01]  /*09f0*/  LOP3.LUT R0, R0, 0x7f800000, RZ, 0xfc, !PT ;  /* 0x7f80000000007812 */ /* 0x000fe200078efcff */
[----:B------:R-:W-:Y:S06]  /*0a00*/  BRA `(.L_x_46) ;  /* 0x0000000000147947 */ /* 0x000fec0003800000 */
.L_x_40:
[----:B------:R-:W-:Y:S01]  /*0a10*/  LOP3.LUT R0, R3, 0x80000000, R7, 0x48, !PT ;  /* 0x8000000003007812 */ /* 0x000fe200078e4807 */
[----:B------:R-:W-:Y:S06]  /*0a20*/  BRA `(.L_x_46) ;  /* 0x00000000000c7947 */ /* 0x000fec0003800000 */
.L_x_39:
[----:B------:R-:W0:Y:S01]  /*0a30*/  MUFU.RSQ R0, -QNAN ;  /* 0xffc0000000007908 */ /* 0x000e220000001400 */
[----:B------:R-:W-:Y:S05]  /*0a40*/  BRA `(.L_x_46) ;  /* 0x0000000000047947 */ /* 0x000fea0003800000 */
.L_x_38:
[----:B------:R-:W-:-:S07]  /*0a50*/  FADD.FTZ R0, R0, R3 ;  /* 0x0000000300007221 */ /* 0x000fce0000010000 */
.L_x_46:
[----:B------:R-:W-:Y:S05]  /*0a60*/  BSYNC.RECONVERGENT B1 ;  /* 0x0000000000017941 */ /* 0x000fea0003800200 */
.L_x_36:
[----:B------:R-:W-:-:S04]  /*0a70*/  IMAD.MOV.U32 R3, RZ, RZ, 0x0 ;  /* 0x00000000ff037424 */ /* 0x000fc800078e00ff */
[----:B0-----:R-:W-:Y:S05]  /*0a80*/  RET.REL.NODEC R2 `(_Z21normalizeVectorKernelPfPKfi) ;  /* 0xfffffff4025c7950 */ /* 0x001fea0003c3ffff */
.L_x_47:
        /* <DEDUP_REMOVED lines=15> */
.L_x_113:


//--------------------- .text._Z17computeNormKernelPKfPfi --------------------------
	.section	.text._Z17computeNormKernelPKfPfi,"ax",@progbits
	.align	128
        .global         _Z17computeNormKernelPKfPfi
        .type           _Z17computeNormKernelPKfPfi,@function
        .size           _Z17computeNormKernelPKfPfi,(.L_x_119 - _Z17computeNormKernelPKfPfi)
        .other          _Z17computeNormKernelPKfPfi,@"STO_CUDA_ENTRY STV_DEFAULT"
_Z17computeNormKernelPKfPfi:
.text._Z17computeNormKernelPKfPfi:
[----:B------:R-:W-:Y:S08]  /*0000*/  LDC R1, c[0x0][0x37c] ;  /* 0x0000df00ff017b82 */ /* 0x000ff00000000800 */
[----:B------:R-:W0:Y:S01]  /*0010*/  S2UR UR5, SR_CgaCtaId ;  /* 0x00000000000579c3 */ /* 0x000e220000008800 */
[----:B------:R-:W1:Y:S01]  /*0020*/  S2R R8, SR_TID.X ;  /* 0x0000000000087919 */ /* 0x000e620000002100 */
[----:B------:R-:W-:Y:S01]  /*0030*/  UMOV UR4, 0x400 ;  /* 0x0000040000047882 */ /* 0x000fe20000000000 */
[----:B------:R-:W2:Y:S01]  /*0040*/  LDCU.64 UR6, c[0x0][0x358] ;  /* 0x00006b00ff0677ac */ /* 0x000ea20008000a00 */
[----:B------:R-:W-:Y:S04]  /*0050*/  BSSY.RECONVERGENT B0, `(.L_x_48) ;  /* 0x0000017000007945 */ /* 0x000fe80003800200 */
[----:B------:R-:W3:Y:S08]  /*0060*/  S2UR UR8, SR_CTAID.X ;  /* 0x00000000000879c3 */ /* 0x000ef00000002500 */
[----:B------:R-:W3:Y:S01]  /*0070*/  LDC R7, c[0x0][0x360] ;  /* 0x0000d800ff077b82 */ /* 0x000ee20000000800 */
[----:B0-----:R-:W-:Y:S01]  /*0080*/  ULEA UR4, UR5, UR4, 0x18 ;  /* 0x0000000405047291 */ /* 0x001fe2000f8ec0ff */
[----:B------:R-:W0:Y:S05]  /*0090*/  LDCU UR5, c[0x0][0x390] ;  /* 0x00007200ff0577ac */ /* 0x000e2a0008000800 */
[----:B-1----:R-:W-:-:S05]  /*00a0*/  LEA R6, R8, UR4, 0x2 ;  /* 0x0000000408067c11 */ /* 0x002fca000f8e10ff */
[----:B------:R1:W-:Y:S01]  /*00b0*/  STS [R6], RZ ;  /* 0x000000ff06007388 */ /* 0x0003e20000000800 */
[----:B---3--:R-:W-:-:S05]  /*00c0*/  IMAD R0, R7, UR8, R8 ;  /* 0x0000000807007c24 */ /* 0x008fca000f8e0208 */
[----:B0-----:R-:W-:-:S13]  /*00d0*/  ISETP.GE.AND P0, PT, R0, UR5, PT ;  /* 0x0000000500007c0c */ /* 0x001fda000bf06270 */
[----:B-12---:R-:W-:Y:S05]  /*00e0*/  @P0 BRA `(.L_x_49) ;  /* 0x0000000000340947 */ /* 0x006fea0003800000 */
[----:B------:R-:W0:Y:S01]  /*00f0*/  LDC.64 R4, c[0x0][0x380] ;  /* 0x0000e000ff047b82 */ /* 0x000e220000000a00 */
[----:B------:R-:W1:Y:S01]  /*0100*/  LDCU UR4, c[0x0][0x370] ;  /* 0x00006e00ff0477ac */ /* 0x000e620008000800 */
[----:B------:R-:W-:Y:S01]  /*0110*/  BSSY.RECONVERGENT B1, `(.L_x_50) ;  /* 0x0000009000017945 */ /* 0x000fe20003800200 */
[----:B------:R-:W-:Y:S02]  /*0120*/  IMAD.MOV.U32 R9, RZ, RZ, RZ ;  /* 0x000000ffff097224 */ /* 0x000fe400078e00ff */
[----:B-1----:R-:W-:-:S07]  /*0130*/  IMAD R11, R7, UR4, RZ ;  /* 0x00000004070b7c24 */ /* 0x002fce000f8e02ff */
.L_x_51:
[----:B0-----:R-:W-:-:S06]  /*0140*/  IMAD.WIDE R2, R0, 0x4, R4 ;  /* 0x0000000400027825 */ /* 0x001fcc00078e0204 */
[----:B------:R-:W2:Y:S01]  /*0150*/  LDG.E.CONSTANT R2, desc[UR6][R2.64] ;  /* 0x0000000602027981 */ /* 0x000ea2000c1e9900 */
[----:B------:R-:W-:-:S05]  /*0160*/  IMAD.IADD R0, R11, 0x1, R0 ;  /* 0x000000010b007824 */ /* 0x000fca00078e0200 */
[----:B------:R-:W-:Y:S01]  /*0170*/  ISETP.GE.AND P0, PT, R0, UR5, PT ;  /* 0x0000000500007c0c */ /* 0x000fe2000bf06270 */
[----:B--2---:R-:W-:-:S12]  /*0180*/  FFMA R9, R2, R2, R9 ;  /* 0x0000000202097223 */ /* 0x004fd80000000009 */
[----:B------:R-:W-:Y:S05]  /*0190*/  @!P0 BRA `(.L_x_51) ;  /* 0xfffffffc00e88947 */ /* 0x000fea000383ffff */
[----:B------:R-:W-:Y:S05]  /*01a0*/  BSYNC.RECONVERGENT B1 ;  /* 0x0000000000017941 */ /* 0x000fea0003800200 */
.L_x_50:
[----:B------:R0:W-:Y:S02]  /*01b0*/  STS [R6], R9 ;  /* 0x0000000906007388 */ /* 0x0001e40000000800 */
.L_x_49:
[----:B------:R-:W-:Y:S05]  /*01c0*/  BSYNC.RECONVERGENT B0 ;  /* 0x0000000000007941 */ /* 0x000fea0003800200 */
.L_x_48:
[----:B------:R-:W-:Y:S01]  /*01d0*/  BAR.SYNC.DEFER_BLOCKING 0x0 ;  /* 0x0000000000007b1d */ /* 0x000fe20000010000 */
[----:B------:R-:W-:Y:S02]  /*01e0*/  ISETP.GE.U32.AND P1, PT, R7, 0x2, PT ;  /* 0x000000020700780c */ /* 0x000fe40003f26070 */
[----:B------:R-:W-:-:S11]  /*01f0*/  ISETP.NE.AND P0, PT, R8, RZ, PT ;  /* 0x000000ff0800720c */ /* 0x000fd60003f05270 */
[----:B------:R-:W-:Y:S05]  /*0200*/  @!P1 BRA `(.L_x_52) ;  /* 0x00000000002c9947 */ /* 0x000fea0003800000 */
.L_x_53:
[----:B------:R-:W-:-:S04]  /*0210*/  SHF.R.U32.HI R5, RZ, 0x1, R7 ;  /* 0x00000001ff057819 */ /* 0x000fc80000011607 */
[----:B------:R-:W-:-:S13]  /*0220*/  ISETP.GE.U32.AND P1, PT, R8, R5, PT ;  /* 0x000000050800720c */ /* 0x000fda0003f26070 */
[----:B------:R-:W-:Y:S01]  /*0230*/  @!P1 LEA R0, R5, R6, 0x2 ;  /* 0x0000000605009211 */ /* 0x000fe200078e10ff */
[----:B------:R-:W-:Y:S05]  /*0240*/  @!P1 LDS R3, [R6] ;  /* 0x0000000006039984 */ /* 0x000fea0000000800 */
[----:B------:R-:W1:Y:S02]  /*0250*/  @!P1 LDS R0, [R0] ;  /* 0x0000000000009984 */ /* 0x000e640000000800 */
[----:B-1----:R-:W-:-:S05]  /*0260*/  @!P1 FADD R3, R0, R3 ;  /* 0x0000000300039221 */ /* 0x002fca0000000000 */
[----:B------:R1:W-:Y:S01]  /*0270*/  @!P1 STS [R6], R3 ;  /* 0x0000000306009388 */ /* 0x0003e20000000800 */
[----:B------:R-:W-:Y:S01]  /*0280*/  BAR.SYNC.DEFER_BLOCKING 0x0 ;  /* 0x0000000000007b1d */ /* 0x000fe20000010000 */
[----:B------:R-:W-:Y:S01]  /*0290*/  ISETP.GT.U32.AND P1, PT, R7, 0x3, PT ;  /* 0x000000030700780c */ /* 0x000fe20003f24070 */
[----:B------:R-:W-:-:S12]  /*02a0*/  IMAD.MOV.U32 R7, RZ, RZ, R5 ;  /* 0x000000ffff077224 */ /* 0x000fd800078e0005 */
[----:B-1----:R-:W-:Y:S05]  /*02b0*/  @P1 BRA `(.L_x_53) ;  /* 0xfffffffc00d41947 */ /* 0x002fea000383ffff */
.L_x_52:
[----:B------:R-:W-:Y:S05]  /*02c0*/  @P0 EXIT ;  /* 0x000000000000094d */ /* 0x000fea0003800000 */
[----:B------:R-:W1:Y:S01]  /*02d0*/  S2UR UR5, SR_CgaCtaId ;  /* 0x00000000000579c3 */ /* 0x000e620000008800 */
[----:B------:R-:W-:-:S07]  /*02e0*/  UMOV UR4, 0x400 ;  /* 0x0000040000047882 */ /* 0x000fce0000000000 */
[----:B------:R-:W2:Y:S01]  /*02f0*/  LDC.64 R2, c[0x0][0x388] ;  /* 0x0000e200ff027b82 */ /* 0x000ea20000000a00 */
[----:B-1----:R-:W-:-:S09]  /*0300*/  ULEA UR4, UR5, UR4, 0x18 ;  /* 0x0000000405047291 */ /* 0x002fd2000f8ec0ff */
[----:B------:R-:W2:Y:S04]  /*0310*/  LDS R5, [UR4] ;  /* 0x00000004ff057984 */ /* 0x000ea80008000800 */
[----:B--2---:R-:W-:Y:S01]  /*0320*/  REDG.E.ADD.F32.FTZ.RN.STRONG.GPU desc[UR6][R2.64], R5 ;  /* 0x00000005020079a6 */ /* 0x004fe2000c12f306 */
[----:B------:R-:W-:Y:S05]  /*0330*/  EXIT ;  /* 0x000000000000794d */ /* 0x000fea0003800000 */
.L_x_54:
        /* <DEDUP_REMOVED lines=12> */
.L_x_119:


//--------------------- .text._Z24constructLaplacianKernelPKiS0_PKfPfi --------------------------
	.section	.text._Z24constructLaplacianKernelPKiS0_PKfPfi,"ax",@progbits
	.align	128
        .global         _Z24constructLaplacianKernelPKiS0_PKfPfi
        .type           _Z24constructLaplacianKernelPKiS0_PKfPfi,@function
        .size           _Z24constructLaplacianKernelPKiS0_PKfPfi,(.L_x_114 - _Z24constructLaplacianKernelPKiS0_PKfPfi)
        .other          _Z24constructLaplacianKernelPKiS0_PKfPfi,@"STO_CUDA_ENTRY STV_DEFAULT"
_Z24constructLaplacianKernelPKiS0_PKfPfi:
.text._Z24constructLaplacianKernelPKiS0_PKfPfi:
[----:B------:R-:W-:Y:S01]  /*0000*/  LDC R1, c[0x0][0x37c] ;  /* 0x0000df00ff017b82 */ /* 0x000fe20000000800 */
[----:B------:R-:W0:Y:S07]  /*0010*/  S2R R0, SR_TID.X ;  /* 0x0000000000007919 */ /* 0x000e2e0000002100 */
[----:B------:R-:W0:Y:S01]  /*0020*/  S2UR UR5, SR_CTAID.X ;  /* 0x00000000000579c3 */ /* 0x000e220000002500 */
[----:B------:R-:W1:Y:S07]  /*0030*/  LDCU UR4, c[0x0][0x3a0] ;  /* 0x00007400ff0477ac */ /* 0x000e6e0008000800 */
[----:B------:R-:W0:Y:S02]  /*0040*/  LDC R3, c[0x0][0x360] ;  /* 0x0000d800ff037b82 */ /* 0x000e240000000800 */
[----:B0-----:R-:W-:-:S05]  /*0050*/  IMAD R3, R3, UR5, R0 ;  /* 0x0000000503037c24 */ /* 0x001fca000f8e0200 */
[----:B-1----:R-:W-:-:S13]  /*0060*/  ISETP.GE.AND P0, PT, R3, UR4, PT ;  /* 0x0000000403007c0c */ /* 0x002fda000bf06270 */
[----:B------:R-:W-:Y:S05]  /*0070*/  @P0 EXIT ;  /* 0x000000000000094d */ /* 0x000fea0003800000 */
[----:B------:R-:W0:Y:S01]  /*0080*/  LDC.64 R4, c[0x0][0x380] ;  /* 0x0000e000ff047b82 */ /* 0x000e220000000a00 */
[----:B------:R-:W1:Y:S01]  /*0090*/  LDCU.64 UR10, c[0x0][0x358] ;  /* 0x00006b00ff0a77ac */ /* 0x000e620008000a00 */
[----:B0-----:R-:W-:-:S05]  /*00a0*/  IMAD.WIDE R4, R3, 0x4, R4 ;  /* 0x0000000403047825 */ /* 0x001fca00078e0204 */
[----:B-1----:R0:W5:Y:S04]  /*00b0*/  LDG.E.CONSTANT R10, desc[UR10][R4.64] ;  /* 0x0000000a040a7981 */ /* 0x002168000c1e9900 */
[----:B------:R0:W5:Y:S01]  /*00c0*/  LDG.E.CONSTANT R11, desc[UR10][R4.64+0x4] ;  /* 0x0000040a040b7981 */ /* 0x000162000c1e9900 */
[----:B------:R-:W-:-:S09]  /*00d0*/  UISETP.GE.AND UP0, UPT, UR4, 0x1, UPT ;  /* 0x000000010400788c */ /* 0x000fd2000bf06270 */
[----:B0-----:R-:W-:Y:S05]  /*00e0*/  BRA.U !UP0, `(.L_x_55) ;  /* 0x0000000108e07547 */ /* 0x001fea000b800000 */
[----:B------:R-:W-:Y:S01]  /*00f0*/  UISETP.GE.U32.AND UP1, UPT, UR4, 0x8, UPT ;  /* 0x000000080400788c */ /* 0x000fe2000bf26070 */
[----:B------:R-:W-:Y:S01]  /*0100*/  HFMA2 R7, -RZ, RZ, 0, 0 ;  /* 0x00000000ff077431 */ /* 0x000fe200000001ff */
[----:B------:R-:W-:Y:S02]  /*0110*/  ULOP3.LUT UR8, UR4, 0x7, URZ, 0xc0, !UPT ;  /* 0x0000000704087892 */ /* 0x000fe4000f8ec0ff */
[----:B------:R-:W-:Y:S02]  /*0120*/  IMAD R0, R3, UR4, RZ ;  /* 0x0000000403007c24 */ /* 0x000fe4000f8e02ff */
[----:B------:R-:W-:-:S03]  /*0130*/  UISETP.NE.AND UP0, UPT, UR8, URZ, UPT ;  /* 0x000000ff0800728c */ /* 0x000fc6000bf05270 */
[----:B------:R-:W-:Y:S08]  /*0140*/  BRA.U !UP1, `(.L_x_56) ;  /* 0x0000000109587547 */ /* 0x000ff0000b800000 */
[----:B------:R-:W0:Y:S01]  /*0150*/  LDCU.64 UR6, c[0x0][0x398] ;  /* 0x00007300ff0677ac */ /* 0x000e220008000a00 */
[----:B------:R-:W-:Y:S01]  /*0160*/  IMAD.MOV.U32 R9, RZ, RZ, R0 ;  /* 0x000000ffff097224 */ /* 0x000fe200078e0000 */
[----:B------:R-:W-:-:S04]  /*0170*/  ULOP3.LUT UR4, UR4, 0x7ffffff8, URZ, 0xc0, !UPT ;  /* 0x7ffffff804047892 */ /* 0x000fc8000f8ec0ff */
[----:B------:R-:W-:Y:S02]  /*0180*/  UIADD3 UR9, UPT, UPT, -UR4, URZ, URZ ;  /* 0x000000ff04097290 */ /* 0x000fe4000fffe1ff */
[----:B------:R-:W-:Y:S01]  /*0190*/  MOV R7, UR4 ;  /* 0x0000000400077c02 */ /* 0x000fe20008000f00 */
[----:B0-----:R-:W-:-:S04]  /*01a0*/  UIADD3 UR5, UP1, UPT, UR6, 0x10, URZ ;  /* 0x0000001006057890 */ /* 0x001fc8000ff3e0ff */
[----:B------:R-:W-:-:S12]  /*01b0*/  UIADD3.X UR6, UPT, UPT, URZ, UR7, URZ, UP1, !UPT ;  /* 0x00000007ff067290 */ /* 0x000fd80008ffe4ff */
.L_x_57:
[----:B0-----:R-:W-:Y:S01]  /*01c0*/  MOV R5, UR6 ;  /* 0x0000000600057c02 */ /* 0x001fe20008000f00 */
[----:B------:R-:W-:Y:S01]  /*01d0*/  IMAD.U32 R4, RZ, RZ, UR5 ;  /* 0x00000005ff047e24 */ /* 0x000fe2000f8e00ff */
[----:B------:R-:W-:-:S03]  /*01e0*/  UIADD3 UR9, UPT, UPT, UR9, 0x8, URZ ;  /* 0x0000000809097890 */ /* 0x000fc6000fffe0ff */
[----:B------:R-:W-:Y:S01]  /*01f0*/  IMAD.WIDE R4, R9, 0x4, R4 ;  /* 0x0000000409047825 */ /* 0x000fe200078e0204 */
[----:B------:R-:W-:-:S03]  /*0200*/  UISETP.NE.AND UP1, UPT, UR9, URZ, UPT ;  /* 0x000000ff0900728c */ /* 0x000fc6000bf25270 */
[----:B------:R-:W-:Y:S01]  /*0210*/  VIADD R9, R9, 0x8 ;  /* 0x0000000809097836 */ /* 0x000fe20000000000 */
[----:B------:R0:W-:Y:S04]  /*0220*/  STG.E desc[UR10][R4.64+-0x10], RZ ;  /* 0xfffff0ff04007986 */ /* 0x0001e8000c10190a */
[----:B------:R0:W-:Y:S04]  /*0230*/  STG.E desc[UR10][R4.64+-0xc], RZ ;  /* 0xfffff4ff04007986 */ /* 0x0001e8000c10190a */
[----:B------:R0:W-:Y:S04]  /*0240*/  STG.E desc[UR10][R4.64+-0x8], RZ ;  /* 0xfffff8ff04007986 */ /* 0x0001e8000c10190a */
[----:B------:R0:W-:Y:S04]  /*0250*/  STG.E desc[UR10][R4.64+-0x4], RZ ;  /* 0xfffffcff04007986 */ /* 0x0001e8000c10190a */
[----:B------:R0:W-:Y:S04]  /*0260*/  STG.E desc[UR10][R4.64], RZ ;  /* 0x000000ff04007986 */ /* 0x0001e8000c10190a */
[----:B------:R0:W-:Y:S04]  /*0270*/  STG.E desc[UR10][R4.64+0x4], RZ ;  /* 0x000004ff04007986 */ /* 0x0001e8000c10190a */
[----:B------:R0:W-:Y:S04]  /*0280*/  STG.E desc[UR10][R4.64+0x8], RZ ;  /* 0x000008ff04007986 */ /* 0x0001e8000c10190a */
[----:B------:R0:W-:Y:S01]  /*0290*/  STG.E desc[UR10][R4.64+0xc], RZ ;  /* 0x00000cff04007986 */ /* 0x0001e2000c10190a */
[----:B------:R-:W-:Y:S05]  /*02a0*/  BRA.U UP1, `(.L_x_57) ;  /* 0xfffffffd01c47547 */ /* 0x000fea000b83ffff */
.L_x_56:
[----:B------:R-:W-:Y:S05]  /*02b0*/  BRA.U !UP0, `(.L_x_55) ;  /* 0x00000001086c7547 */ /* 0x000fea000b800000 */
[----:B------:R-:W1:Y:S01]  /*02c0*/  LDC R2, c[0x0][0x3a0] ;  /* 0x0000e800ff027b82 */ /* 0x000e620000000800 */
[----:B------:R-:W-:Y:S01]  /*02d0*/  UISETP.GE.U32.AND UP0, UPT, UR8, 0x4, UPT ;  /* 0x000000040800788c */ /* 0x000fe2000bf06070 */
[----:B-1----:R-:W-:-:S04]  /*02e0*/  LOP3.LUT R6, R2, 0x3, RZ, 0xc0, !PT ;  /* 0x0000000302067812 */ /* 0x002fc800078ec0ff */
[----:B------:R-:W-:-:S04]  /*02f0*/  ISETP.NE.AND P0, PT, R6, RZ, PT ;  /* 0x000000ff0600720c */ /* 0x000fc80003f05270 */
[----:B------:R-:W-:Y:S09]  /*0300*/  BRA.U !UP0, `(.L_x_58) ;  /* 0x0000000108207547 */ /* 0x000ff2000b800000 */
[----:B0-----:R-:W0:Y:S01]  /*0310*/  LDC.64 R4, c[0x0][0x398] ;  /* 0x0000e600ff047b82 */ /* 0x001e220000000a00 */
[----:B------:R-:W-:Y:S01]  /*0320*/  IADD3 R9, PT, PT, R0, R7, RZ ;  /* 0x0000000700097210 */ /* 0x000fe20007ffe0ff */
[----:B------:R-:W-:-:S04]  /*0330*/  VIADD R7, R7, 0x4 ;  /* 0x0000000407077836 */ /* 0x000fc80000000000 */
[----:B0-----:R-:W-:-:S05]  /*0340*/  IMAD.WIDE R4, R9, 0x4, R4 ;  /* 0x0000000409047825 */ /* 0x001fca00078e0204 */
[----:B------:R1:W-:Y:S04]  /*0350*/  STG.E desc[UR10][R4.64], RZ ;  /* 0x000000ff04007986 */ /* 0x0003e8000c10190a */
[----:B------:R1:W-:Y:S04]  /*0360*/  STG.E desc[UR10][R4.64+0x4], RZ ;  /* 0x000004ff04007986 */ /* 0x0003e8000c10190a */
[----:B------:R1:W-:Y:S04]  /*0370*/  STG.E desc[UR10][R4.64+0x8], RZ ;  /* 0x000008ff04007986 */ /* 0x0003e8000c10190a */
[----:B------:R1:W-:Y:S02]  /*0380*/  STG.E desc[UR10][R4.64+0xc], RZ ;  /* 0x00000cff04007986 */ /* 0x0003e4000c10190a */
.L_x_58:
[----:B------:R-:W-:Y:S05]  /*0390*/  @!P0 BRA `(.L_x_55) ;  /* 0x0000000000348947 */ /* 0x000fea0003800000 */
[----:B------:R-:W-:Y:S02]  /*03a0*/  LOP3.LUT R2, R2, 0x1, RZ, 0xc0, !PT ;  /* 0x0000000102027812 */ /* 0x000fe400078ec0ff */
[----:B------:R-:W-:Y:S02]  /*03b0*/  ISETP.NE.AND P0, PT, R6, 0x1, PT ;  /* 0x000000010600780c */ /* 0x000fe40003f05270 */
[----:B------:R-:W-:-:S11]  /*03c0*/  ISETP.NE.U32.AND P1, PT, R2, 0x1, PT ;  /* 0x000000010200780c */ /* 0x000fd60003f25070 */
[----:B01----:R-:W0:Y:S01]  /*03d0*/  @P0 LDC.64 R4, c[0x0][0x398] ;  /* 0x0000e600ff040b82 */ /* 0x003e220000000a00 */
[----:B------:R-:W-:Y:S01]  /*03e0*/  @P0 IADD3 R15, PT, PT, R0, R7, RZ ;  /* 0x00000007000f0210 */ /* 0x000fe20007ffe0ff */
[----:B------:R-:W-:-:S05]  /*03f0*/  @P0 VIADD R7, R7, 0x2 ;  /* 0x0000000207070836 */ /* 0x000fca0000000000 */
[----:B------:R-:W-:Y:S01]  /*0400*/  @!P1 IADD3 R13, PT, PT, R0, R7, RZ ;  /* 0x00000007000d9210 */ /* 0x000fe20007ffe0ff */
[----:B------:R-:W1:Y:S01]  /*0410*/  @!P1 LDC.64 R8, c[0x0][0x398] ;  /* 0x0000e600ff089b82 */ /* 0x000e620000000a00 */
[----:B0-----:R-:W-:-:S05]  /*0420*/  @P0 IMAD.WIDE R6, R15, 0x4, R4 ;  /* 0x000000040f060825 */ /* 0x001fca00078e0204 */
[----:B------:R2:W-:Y:S01]  /*0430*/  @P0 STG.E desc[UR10][R6.64], RZ ;  /* 0x000000ff06000986 */ /* 0x0005e2000c10190a */
[----:B-1----:R-:W-:-:S03]  /*0440*/  @!P1 IMAD.WIDE R4, R13, 0x4, R8 ;  /* 0x000000040d049825 */ /* 0x002fc600078e0208 */
[----:B------:R2:W-:Y:S04]  /*0450*/  @P0 STG.E desc[UR10][R6.64+0x4], RZ ;  /* 0x000004ff06000986 */ /* 0x0005e8000c10190a */
[----:B------:R2:W-:Y:S02]  /*0460*/  @!P1 STG.E desc[UR10][R4.64], RZ ;  /* 0x000000ff04009986 */ /* 0x0005e4000c10190a */
.L_x_55:
[----:B-----5:R-:W-:Y:S01]  /*0470*/  ISETP.GE.AND P0, PT, R10, R11, PT ;  /* 0x0000000b0a00720c */ /* 0x020fe20003f06270 */
[----:B------:R-:W3:Y:S01]  /*0480*/  LDCU UR5, c[0x0][0x3a0] ;  /* 0x00007400ff0577ac */ /* 0x000ee20008000800 */
[----:B------:R-:W-:Y:S01]  /*0490*/  BSSY.RECONVERGENT B0, `(.L_x_59) ;  /* 0x0000090000007945 */ /* 0x000fe20003800200 */
[----:B------:R-:W-:Y:S01]  /*04a0*/  IMAD.MOV.U32 R23, RZ, RZ, RZ ;  /* 0x000000ffff177224 */ /* 0x000fe200078e00ff */
[----:B------:R-:W4:Y:S09]  /*04b0*/  LDCU UR4, c[0x0][0x3a0] ;  /* 0x00007400ff0477ac */ /* 0x000f320008000800 */
[----:B------:R-:W-:Y:S05]  /*04c0*/  @P0 BRA `(.L_x_60) ;  /* 0x0000000800300947 */ /* 0x000fea0003800000 */
[----:B012---:R-:W-:Y:S01]  /*04d0*/  IADD3 R5, PT, PT, -R10, R11, RZ ;  /* 0x0000000b0a057210 */ /* 0x007fe20007ffe1ff */
[----:B------:R-:W-:Y:S01]  /*04e0*/  BSSY.RECONVERGENT B1, `(.L_x_61) ;  /* 0x0000026000017945 */ /* 0x000fe20003800200 */
[----:B------:R-:W-:Y:S01]  /*04f0*/  IMAD.MOV.U32 R23, RZ, RZ, RZ ;  /* 0x000000ffff177224 */ /* 0x000fe200078e00ff */
[----:B------:R-:W-:Y:S02]  /*0500*/  MOV R4, R10 ;  /* 0x0000000a00047202 */ /* 0x000fe40000000f00 */
[----:B------:R-:W-:Y:S02]  /*0510*/  LOP3.LUT P0, R8, R5, 0x3, RZ, 0xc0, !PT ;  /* 0x0000000305087812 */ /* 0x000fe4000780c0ff */
[----:B------:R-:W-:-:S11]  /*0520*/  I2FP.F32.S32 R5, R5 ;  /* 0x0000000500057245 */ /* 0x000fd60000201400 */
[----:B------:R-:W-:Y:S05]  /*0530*/  @!P0 BRA `(.L_x_62) ;  /* 0x0000000000808947 */ /* 0x000fea0003800000 */
[----:B------:R-:W0:Y:S01]  /*0540*/  LDC.64 R12, c[0x0][0x398] ;  /* 0x0000e600ff0c7b82 */ /* 0x000e220000000a00 */
[----:B------:R-:W-:Y:S02]  /*0550*/  HFMA2 R23, -RZ, RZ, 0, 0 ;  /* 0x00000000ff177431 */ /* 0x000fe400000001ff */
[----:B------:R-:W-:Y:S02]  /*0560*/  IMAD.MOV R8, RZ, RZ, -R8 ;  /* 0x000000ffff087224 */ /* 0x000fe400078e0a08 */
[----:B------:R-:W-:-:S03]  /*0570*/  IMAD.MOV.U32 R4, RZ, RZ, R10 ;  /* 0x000000ffff047224 */ /* 0x000fc600078e000a */
[----:B------:R-:W1:Y:S08]  /*0580*/  LDC.64 R16, c[0x0][0x390] ;  /* 0x0000e400ff107b82 */ /* 0x000e700000000a00 */
[----:B------:R-:W2:Y:S02]  /*0590*/  LDC.64 R14, c[0x0][0x388] ;  /* 0x0000e200ff0e7b82 */ /* 0x000ea40000000a00 */
.L_x_65:
[----:B-1----:R-:W-:-:S05]  /*05a0*/  IMAD.WIDE R18, R4, 0x4, R16 ;  /* 0x0000000404127825 */ /* 0x002fca00078e0210 */
[----:B------:R-:W3:Y:S01]  /*05b0*/  LDG.E.CONSTANT R0, desc[UR10][R18.64] ;  /* 0x0000000a12007981 */ /* 0x000ee2000c1e9900 */
[----:B0-2---:R-:W-:-:S06]  /*05c0*/  IMAD.WIDE R6, R4, 0x4, R14 ;  /* 0x0000000404067825 */ /* 0x005fcc00078e020e */
[----:B------:R1:W5:Y:S01]  /*05d0*/  LDG.E.CONSTANT R6, desc[UR10][R6.64] ;  /* 0x0000000a06067981 */ /* 0x000362000c1e9900 */
[----:B------:R-:W2:Y:S01]  /*05e0*/  MUFU.RCP R2, R5 ;  /* 0x0000000500027308 */ /* 0x000ea20000001000 */
[----:B------:R-:W-:Y:S01]  /*05f0*/  BSSY.RECONVERGENT B2, `(.L_x_63) ;  /* 0x000000c000027945 */ /* 0x000fe20003800200 */
[----:B--2---:R-:W-:-:S04]  /*0600*/  FFMA R9, -R5, R2, 1 ;  /* 0x3f80000005097423 */ /* 0x004fc80000000102 */
[----:B------:R-:W-:Y:S01]  /*0610*/  FFMA R9, R2, R9, R2 ;  /* 0x0000000902097223 */ /* 0x000fe20000000002 */
[----:B---3--:R-:W-:-:S04]  /*0620*/  FMUL R0, R0, -2 ;  /* 0xc000000000007820 */ /* 0x008fc80000400000 */
[----:B------:R-:W2:Y:S01]  /*0630*/  FCHK P0, R0, R5 ;  /* 0x0000000500007302 */ /* 0x000ea20000000000 */
[----:B------:R-:W-:-:S04]  /*0640*/  FFMA R2, R0, R9, RZ ;  /* 0x0000000900027223 */ /* 0x000fc800000000ff */
[----:B------:R-:W-:-:S04]  /*0650*/  FFMA R20, -R5, R2, R0 ;  /* 0x0000000205147223 */ /* 0x000fc80000000100 */
[----:B------:R-:W-:Y:S01]  /*0660*/  FFMA R2, R9, R20, R2 ;  /* 0x0000001409027223 */ /* 0x000fe20000000002 */
[----:B-12---:R-:W-:Y:S06]  /*0670*/  @!P0 BRA `(.L_x_64) ;  /* 0x00000000000c8947 */ /* 0x006fec0003800000 */
[----:B------:R-:W-:-:S07]  /*0680*/  MOV R2, 0x6a0 ;  /* 0x000006a000027802 */ /* 0x000fce0000000f00 */
[----:B0---45:R-:W-:Y:S05]  /*0690*/  CALL.REL.NOINC `($__internal_3_$__cuda_sm3x_div_rn_noftz_f32_slowpath) ;  /* 0x0000000400d87944 */ /* 0x031fea0003c00000 */
[----:B------:R-:W-:-:S07]  /*06a0*/  MOV R2, R0 ;  /* 0x0000000000027202 */ /* 0x000fce0000000f00 */
.L_x_64:
[----:B----4-:R-:W-:Y:S05]  /*06b0*/  BSYNC.RECONVERGENT B2 ;  /* 0x0000000000027941 */ /* 0x010fea0003800200 */
.L_x_63:
[----:B-----5:R-:W-:Y:S02]  /*06c0*/  IMAD R7, R3, UR4, R6 ;  /* 0x0000000403077c24 */ /* 0x020fe4000f8e0206 */
[----:B------:R-:W-:Y:S01]  /*06d0*/  FADD R23, -R2, R23 ;  /* 0x0000001702177221 */ /* 0x000fe20000000100 */
[----:B------:R-:W-:Y:S01]  /*06e0*/  VIADD R8, R8, 0x1 ;  /* 0x0000000108087836 */ /* 0x000fe20000000000 */
[----:B------:R-:W-:Y:S01]  /*06f0*/  IADD3 R4, PT, PT, R4, 0x1, RZ ;  /* 0x0000000104047810 */ /* 0x000fe20007ffe0ff */
[----:B0-----:R-:W-:-:S03]  /*0700*/  IMAD.WIDE R6, R7, 0x4, R12 ;  /* 0x0000000407067825 */ /* 0x001fc600078e020c */
[----:B------:R-:W-:Y:S02]  /*0710*/  ISETP.NE.AND P0, PT, R8, RZ, PT ;  /* 0x000000ff0800720c */ /* 0x000fe40003f05270 */
[----:B------:R0:W-:Y:S11]  /*0720*/  STG.E desc[UR10][R6.64], R2 ;  /* 0x0000000206007986 */ /* 0x0001f6000c10190a */
[----:B------:R-:W-:Y:S05]  /*0730*/  @P0 BRA `(.L_x_65) ;  /* 0xfffffffc00980947 */ /* 0x000fea000383ffff */
.L_x_62:
[----:B---34-:R-:W-:Y:S05]  /*0740*/  BSYNC.RECONVERGENT B1 ;  /* 0x0000000000017941 */ /* 0x018fea0003800200 */
.L_x_61:
[----:B------:R-:W-:-:S05]  /*0750*/  IMAD.IADD R0, R10, 0x1, -R11 ;  /* 0x000000010a007824 */ /* 0x000fca00078e0a0b */
[----:B------:R-:W-:-:S13]  /*0760*/  ISETP.GT.U32.AND P0, PT, R0, -0x4, PT ;  /* 0xfffffffc0000780c */ /* 0x000fda0003f04070 */
[----:B------:R-:W-:Y:S05]  /*0770*/  @P0 BRA `(.L_x_60) ;  /* 0x0000000400840947 */ /* 0x000fea0003800000 */
[----:B------:R-:W1:Y:S01]  /*0780*/  LDC.64 R14, c[0x0][0x390] ;  /* 0x0000e400ff0e7b82 */ /* 0x000e620000000a00 */
[----:B0-----:R-:W-:-:S07]  /*0790*/  IADD3 R6, PT, PT, -R11, R4, RZ ;  /* 0x000000040b067210 */ /* 0x001fce0007ffe1ff */
[----:B------:R-:W0:Y:S08]  /*07a0*/  LDC.64 R16, c[0x0][0x388] ;  /* 0x0000e200ff107b82 */ /* 0x000e300000000a00 */
[----:B------:R-:W2:Y:S01]  /*07b0*/  LDC.64 R18, c[0x0][0x398] ;  /* 0x0000e600ff127b82 */ /* 0x000ea20000000a00 */
[----:B-1----:R-:W-:-:S05]  /*07c0*/  IADD3 R14, P1, PT, R14, 0x8, RZ ;  /* 0x000000080e0e7810 */ /* 0x002fca0007f3e0ff */
[----:B------:R-:W-:Y:S01]  /*07d0*/  IMAD.X R15, RZ, RZ, R15, P1 ;  /* 0x000000ffff0f7224 */ /* 0x000fe200008e060f */
[----:B0-----:R-:W-:-:S04]  /*07e0*/  IADD3 R16, P0, PT, R16, 0x8, RZ ;  /* 0x0000000810107810 */ /* 0x001fc80007f1e0ff */
[----:B------:R-:W-:-:S09]  /*07f0*/  IADD3.X R17, PT, PT, RZ, R17, RZ, P0, !PT ;  /* 0x00000011ff117210 */ /* 0x000fd200007fe4ff */
.L_x_74:
[----:B------:R-:W-:-:S05]  /*0800*/  IMAD.WIDE R12, R4, 0x4, R14 ;  /* 0x00000004040c7825 */ /* 0x000fca00078e020e */
[----:B0-----:R-:W3:Y:S01]  /*0810*/  LDG.E.CONSTANT R0, desc[UR10][R12.64+-0x8] ;  /* 0xfffff80a0c007981 */ /* 0x001ee2000c1e9900 */
[----:B------:R-:W-:-:S05]  /*0820*/  IMAD.WIDE R10, R4, 0x4, R16 ;  /* 0x00000004040a7825 */ /* 0x000fca00078e0210 */
[----:B------:R0:W5:Y:S01]  /*0830*/  LDG.E.CONSTANT R22, desc[UR10][R10.64+-0x8] ;  /* 0xfffff80a0a167981 */ /* 0x000162000c1e9900 */
[----:B------:R-:W1:Y:S01]  /*0840*/  MUFU.RCP R2, R5 ;  /* 0x0000000500027308 */ /* 0x000e620000001000 */
[----:B------:R-:W-:Y:S01]  /*0850*/  BSSY.RECONVERGENT B1, `(.L_x_66) ;  /* 0x000000d000017945 */ /* 0x000fe20003800200 */
[----:B-1----:R-:W-:Y:S01]  /*0860*/  FFMA R7, -R5, R2, 1 ;  /* 0x3f80000005077423 */ /* 0x002fe20000000102 */
[----:B---3--:R-:W-:-:S03]  /*0870*/  FMUL R8, R0, -2 ;  /* 0xc000000000087820 */ /* 0x008fc60000400000 */
[----:B------:R-:W-:Y:S02]  /*0880*/  FFMA R0, R2, R7, R2 ;  /* 0x0000000702007223 */ /* 0x000fe40000000002 */
[----:B------:R-:W1:Y:S02]  /*0890*/  FCHK P0, R8, R5 ;  /* 0x0000000508007302 */ /* 0x000e640000000000 */
[----:B------:R-:W-:-:S04]  /*08a0*/  FFMA R2, R0, R8, RZ ;  /* 0x0000000800027223 */ /* 0x000fc800000000ff */
[----:B------:R-:W-:-:S04]  /*08b0*/  FFMA R7, -R5, R2, R8 ;  /* 0x0000000205077223 */ /* 0x000fc80000000108 */
[----:B------:R-:W-:Y:S01]  /*08c0*/  FFMA R2, R0, R7, R2 ;  /* 0x0000000700027223 */ /* 0x000fe20000000002 */
[----:B01----:R-:W-:Y:S06]  /*08d0*/  @!P0 BRA `(.L_x_67) ;  /* 0x0000000000108947 */ /* 0x003fec0003800000 */
[----:B------:R-:W-:Y:S01]  /*08e0*/  IMAD.MOV.U32 R0, RZ, RZ, R8 ;  /* 0x000000ffff007224 */ /* 0x000fe200078e0008 */
[----:B------:R-:W-:-:S07]  /*08f0*/  MOV R2, 0x910 ;  /* 0x0000091000027802 */ /* 0x000fce0000000f00 */
[----:B--2--5:R-:W-:Y:S05]  /*0900*/  CALL.REL.NOINC `($__internal_3_$__cuda_sm3x_div_rn_noftz_f32_slowpath) ;  /* 0x00000004003c7944 */ /* 0x024fea0003c00000 */
[----:B------:R-:W-:-:S07]  /*0910*/  MOV R2, R0 ;  /* 0x0000000000027202 */ /* 0x000fce0000000f00 */
.L_x_67:
[----:B------:R-:W-:Y:S05]  /*0920*/  BSYNC.RECONVERGENT B1 ;  /* 0x0000000000017941 */ /* 0x000fea0003800200 */
.L_x_66:
[----:B------:R-:W3:Y:S04]  /*0930*/  LDG.E.CONSTANT R0, desc[UR10][R12.64+-0x4] ;  /* 0xfffffc0a0c007981 */ /* 0x000ee8000c1e9900 */
[----:B------:R0:W5:Y:S01]  /*0940*/  LDG.E.CONSTANT R8, desc[UR10][R10.64+-0x4] ;  /* 0xfffffc0a0a087981 */ /* 0x000162000c1e9900 */
[----:B------:R-:W1:Y:S01]  /*0950*/  MUFU.RCP R26, R5 ;  /* 0x00000005001a7308 */ /* 0x000e620000001000 */
[----:B-----5:R-:W-:Y:S01]  /*0960*/  IMAD R21, R3, UR5, R22 ;  /* 0x0000000503157c24 */ /* 0x020fe2000f8e0216 */
[----:B------:R-:W-:Y:S01]  /*0970*/  BSSY.RECONVERGENT B1, `(.L_x_68) ;  /* 0x0000010000017945 */ /* 0x000fe20003800200 */
[----:B------:R-:W-:Y:S02]  /*0980*/  FADD R23, -R2, R23 ;  /* 0x0000001702177221 */ /* 0x000fe40000000100 */
[----:B--2---:R-:W-:-:S05]  /*0990*/  IMAD.WIDE R20, R21, 0x4, R18 ;  /* 0x0000000415147825 */ /* 0x004fca00078e0212 */
[----:B------:R0:W-:Y:S01]  /*09a0*/  STG.E desc[UR10][R20.64], R2 ;  /* 0x0000000214007986 */ /* 0x0001e2000c10190a */
[----:B-1----:R-:W-:Y:S01]  /*09b0*/  FFMA R7, -R5, R26, 1 ;  /* 0x3f80000005077423 */ /* 0x002fe2000000011a */
[----:B---3--:R-:W-:-:S03]  /*09c0*/  FMUL R24, R0, -2 ;  /* 0xc000000000187820 */ /* 0x008fc60000400000 */
[----:B------:R-:W-:Y:S01]  /*09d0*/  FFMA R0, R26, R7, R26 ;  /* 0x000000071a007223 */ /* 0x000fe2000000001a */
[----:B------:R-:W1:Y:S03]  /*09e0*/  FCHK P0, R24, R5 ;  /* 0x0000000518007302 */ /* 0x000e660000000000 */
[----:B------:R-:W-:-:S04]  /*09f0*/  FFMA R7, R0, R24, RZ ;  /* 0x0000001800077223 */ /* 0x000fc800000000ff */
[----:B------:R-:W-:-:S04]  /*0a00*/  FFMA R22, -R5, R7, R24 ;  /* 0x0000000705167223 */ /* 0x000fc80000000118 */
[----:B------:R-:W-:Y:S01]  /*0a10*/  FFMA R7, R0, R22, R7 ;  /* 0x0000001600077223 */ /* 0x000fe20000000007 */
[----:B01----:R-:W-:Y:S06]  /*0a20*/  @!P0 BRA `(.L_x_69) ;  /* 0x0000000000108947 */ /* 0x003fec0003800000 */
[----:B------:R-:W-:Y:S01]  /*0a30*/  IMAD.MOV.U32 R0, RZ, RZ, R24 ;  /* 0x000000ffff007224 */ /* 0x000fe200078e0018 */
[----:B------:R-:W-:-:S07]  /*0a40*/  MOV R2, 0xa60 ;  /* 0x00000a6000027802 */ /* 0x000fce0000000f00 */
[----:B------:R-:W-:Y:S05]  /*0a50*/  CALL.REL.NOINC `($__internal_3_$__cuda_sm3x_div_rn_noftz_f32_slowpath) ;  /* 0x0000000000e87944 */ /* 0x000fea0003c00000 */
[----:B------:R-:W-:-:S07]  /*0a60*/  MOV R7, R0 ;  /* 0x0000000000077202 */ /* 0x000fce0000000f00 */
.L_x_69:
[----:B------:R-:W-:Y:S05]  /*0a70*/  BSYNC.RECONVERGENT B1 ;  /* 0x0000000000017941 */ /* 0x000fea0003800200 */
.L_x_68:
[----:B------:R-:W2:Y:S04]  /*0a80*/  LDG.E.CONSTANT R0, desc[UR10][R12.64] ;  /* 0x0000000a0c007981 */ /* 0x000ea8000c1e9900 */
[----:B------:R0:W5:Y:S01]  /*0a90*/  LDG.E.CONSTANT R22, desc[UR10][R10.64] ;  /* 0x0000000a0a167981 */ /* 0x000162000c1e9900 */
[----:B------:R-:W1:Y:S01]  /*0aa0*/  MUFU.RCP R2, R5 ;  /* 0x0000000500027308 */ /* 0x000e620000001000 */
[----:B------:R-:W-:Y:S01]  /*0ab0*/  IMAD R9, R3, UR5, R8 ;  /* 0x0000000503097c24 */ /* 0x000fe2000f8e0208 */
[----:B------:R-:W-:Y:S01]  /*0ac0*/  BSSY.RECONVERGENT B1, `(.L_x_70) ;  /* 0x0000010000017945 */ /* 0x000fe20003800200 */
[----:B------:R-:W-:Y:S02]  /*0ad0*/  FADD R23, R23, -R7 ;  /* 0x8000000717177221 */ /* 0x000fe40000000000 */
[----:B------:R-:W-:-:S05]  /*0ae0*/  IMAD.WIDE R8, R9, 0x4, R18 ;  /* 0x0000000409087825 */ /* 0x000fca00078e0212 */
[----:B------:R0:W-:Y:S01]  /*0af0*/  STG.E desc[UR10][R8.64], R7 ;  /* 0x0000000708007986 */ /* 0x0001e2000c10190a */
[----:B-1----:R-:W-:Y:S01]  /*0b00*/  FFMA R21, -R5, R2, 1 ;  /* 0x3f80000005157423 */ /* 0x002fe20000000102 */
[----:B--2---:R-:W-:-:S03]  /*0b10*/  FMUL R20, R0, -2 ;  /* 0xc000000000147820 */ /* 0x004fc60000400000 */
        /* <DEDUP_REMOVED lines=8> */
[----:B-----5:R-:W-:Y:S05]  /*0ba0*/  CALL.REL.NOINC `($__internal_3_$__cuda_sm3x_div_rn_noftz_f32_slowpath) ;  /* 0x0000000000947944 */ /* 0x020fea0003c00000 */
[----:B------:R-:W-:-:S07]  /*0bb0*/  MOV R2, R0 ;  /* 0x0000000000027202 */ /* 0x000fce0000000f00 */
.L_x_71:
[----:B------:R-:W-:Y:S05]  /*0bc0*/  BSYNC.RECONVERGENT B1 ;  /* 0x0000000000017941 */ /* 0x000fea0003800200 */
.L_x_70:
[----:B------:R-:W2:Y:S04]  /*0bd0*/  LDG.E.CONSTANT R12, desc[UR10][R12.64+0x4] ;  /* 0x0000040a0c0c7981 */ /* 0x000ea8000c1e9900 */
[----:B------:R0:W5:Y:S01]  /*0be0*/  LDG.E.CONSTANT R10, desc[UR10][R10.64+0x4] ;  /* 0x0000040a0a0a7981 */ /* 0x000162000c1e9900 */
[----:B------:R-:W1:Y:S01]  /*0bf0*/  MUFU.RCP R0, R5 ;  /* 0x0000000500007308 */ /* 0x000e620000001000 */
[----:B-----5:R-:W-:Y:S01]  /*0c00*/  IMAD R9, R3, UR5, R22 ;  /* 0x0000000503097c24 */ /* 0x020fe2000f8e0216 */
[----:B------:R-:W-:Y:S01]  /*0c10*/  BSSY.RECONVERGENT B1, `(.L_x_72) ;  /* 0x000000f000017945 */ /* 0x000fe20003800200 */
[----:B------:R-:W-:Y:S02]  /*0c20*/  FADD R23, R23, -R2 ;  /* 0x8000000217177221 */ /* 0x000fe40000000000 */
[----:B------:R-:W-:-:S05]  /*0c30*/  IMAD.WIDE R8, R9, 0x4, R18 ;  /* 0x0000000409087825 */ /* 0x000fca00078e0212 */
[----:B------:R0:W-:Y:S01]  /*0c40*/  STG.E desc[UR10][R8.64], R2 ;  /* 0x0000000208007986 */ /* 0x0001e2000c10190a */
[----:B-1----:R-:W-:-:S04]  /*0c50*/  FFMA R7, -R5, R0, 1 ;  /* 0x3f80000005077423 */ /* 0x002fc80000000100 */
[----:B------:R-:W-:Y:S01]  /*0c60*/  FFMA R0, R0, R7, R0 ;  /* 0x0000000700007223 */ /* 0x000fe20000000000 */
[----:B--2---:R-:W-:-:S04]  /*0c70*/  FMUL R20, R12, -2 ;  /* 0xc00000000c147820 */ /* 0x004fc80000400000 */
[----:B------:R-:W1:Y:S01]  /*0c80*/  FCHK P0, R20, R5 ;  /* 0x0000000514007302 */ /* 0x000e620000000000 */
[----:B------:R-:W-:-:S04]  /*0c90*/  FFMA R7, R0, R20, RZ ;  /* 0x0000001400077223 */ /* 0x000fc800000000ff */
[----:B------:R-:W-:-:S04]  /*0ca0*/  FFMA R12, -R5, R7, R20 ;  /* 0x00000007050c7223 */ /* 0x000fc80000000114 */
[----:B------:R-:W-:Y:S01]  /*0cb0*/  FFMA R0, R0, R12, R7 ;  /* 0x0000000c00007223 */ /* 0x000fe20000000007 */
[----:B01----:R-:W-:Y:S06]  /*0cc0*/  @!P0 BRA `(.L_x_73) ;  /* 0x00000000000c8947 */ /* 0x003fec0003800000 */
[----:B------:R-:W-:Y:S01]  /*0cd0*/  IMAD.MOV.U32 R0, RZ, RZ, R20 ;  /* 0x000000ffff007224 */ /* 0x000fe200078e0014 */
[----:B------:R-:W-:-:S07]  /*0ce0*/  MOV R2, 0xd00 ;  /* 0x00000d0000027802 */ /* 0x000fce0000000f00 */
[----:B------:R-:W-:Y:S05]  /*0cf0*/  CALL.REL.NOINC `($__internal_3_$__cuda_sm3x_div_rn_noftz_f32_slowpath) ;  /* 0x0000000000407944 */ /* 0x000fea0003c00000 */
.L_x_73:
[----:B------:R-:W-:Y:S05]  /*0d00*/  BSYNC.RECONVERGENT B1 ;  /* 0x0000000000017941 */ /* 0x000fea0003800200 */
.L_x_72:
[----:B------:R-:W-:Y:S01]  /*0d10*/  IMAD R9, R3, UR5, R10 ;  /* 0x0000000503097c24 */ /* 0x000fe2000f8e020a */
[----:B------:R-:W-:Y:S01]  /*0d20*/  IADD3 R6, PT, PT, R6, 0x4, RZ ;  /* 0x0000000406067810 */ /* 0x000fe20007ffe0ff */
[----:B------:R-:W-:Y:S01]  /*0d30*/  FADD R23, R23, -R0 ;  /* 0x8000000017177221 */ /* 0x000fe20000000000 */
[----:B------:R-:W-:Y:S02]  /*0d40*/  VIADD R4, R4, 0x4 ;  /* 0x0000000404047836 */ /* 0x000fe40000000000 */
[----:B------:R-:W-:Y:S01]  /*0d50*/  IMAD.WIDE R8, R9, 0x4, R18 ;  /* 0x0000000409087825 */ /* 0x000fe200078e0212 */
[----:B------:R-:W-:-:S04]  /*0d60*/  ISETP.NE.AND P0, PT, R6, RZ, PT ;  /* 0x000000ff0600720c */ /* 0x000fc80003f05270 */
[----:B------:R0:W-:Y:S09]  /*0d70*/  STG.E desc[UR10][R8.64], R0 ;  /* 0x0000000008007986 */ /* 0x0001f2000c10190a */
[----:B------:R-:W-:Y:S05]  /*0d80*/  @P0 BRA `(.L_x_74) ;  /* 0xfffffff8009c0947 */ /* 0x000fea000383ffff */
.L_x_60:
[----:B---34-:R-:W-:Y:S05]  /*0d90*/  BSYNC.RECONVERGENT B0 ;  /* 0x0000000000007941 */ /* 0x018fea0003800200 */
.L_x_59:
[----:B012---:R-:W0:Y:S01]  /*0da0*/  LDC.64 R4, c[0x0][0x398] ;  /* 0x0000e600ff047b82 */ /* 0x007e220000000a00 */
[----:B------:R-:W1:Y:S02]  /*0db0*/  LDCU UR6, c[0x0][0x3a0] ;  /* 0x00007400ff0677ac */ /* 0x000e640008000800 */
[----:B-1----:R-:W-:-:S04]  /*0dc0*/  IMAD R3, R3, UR6, R3 ;  /* 0x0000000603037c24 */ /* 0x002fc8000f8e0203 */
[----:B0-----:R-:W-:-:S05]  /*0dd0*/  IMAD.WIDE R2, R3, 0x4, R4 ;  /* 0x0000000403027825 */ /* 0x001fca00078e0204 */
[----:B------:R-:W-:Y:S01]  /*0de0*/  STG.E desc[UR10][R2.64], R23 ;  /* 0x0000001702007986 */ /* 0x000fe2000c10190a */
[----:B------:R-:W-:Y:S05]  /*0df0*/  EXIT ;  /* 0x000000000000794d */ /* 0x000fea0003800000 */
        .weak           $__internal_3_$__cuda_sm3x_div_rn_noftz_f32_slowpath
        .type           $__internal_3_$__cuda_sm3x_div_rn_noftz_f32_slowpath,@function
        .size           $__internal_3_$__cuda_sm3x_div_rn_noftz_f32_slowpath,(.L_x_114 - $__internal_3_$__cuda_sm3x_div_rn_noftz_f32_slowpath)
$__internal_3_$__cuda_sm3x_div_rn_noftz_f32_slowpath:
[----:B------:R-:W-:Y:S01]  /*0e00*/  SHF.R.U32.HI R20, RZ, 0x17, R5 ;  /* 0x00000017ff147819 */ /* 0x000fe20000011605 */
[----:B------:R-:W-:Y:S01]  /*0e10*/  BSSY.RECONVERGENT B3, `(.L_x_75) ;  /* 0x0000063000037945 */ /* 0x000fe20003800200 */
[----:B------:R-:W-:Y:S02]  /*0e20*/  SHF.R.U32.HI R9, RZ, 0x17, R0 ;  /* 0x00000017ff097819 */ /* 0x000fe40000011600 */
[----:B------:R-:W-:Y:S02]  /*0e30*/  LOP3.LUT R20, R20, 0xff, RZ, 0xc0, !PT ;  /* 0x000000ff14147812 */ /* 0x000fe400078ec0ff */
[----:B------:R-:W-:Y:S02]  /*0e40*/  LOP3.LUT R9, R9, 0xff, RZ, 0xc0, !PT ;  /* 0x000000ff09097812 */ /* 0x000fe400078ec0ff */
[----:B------:R-:W-:Y:S02]  /*0e50*/  IADD3 R7, PT, PT, R20, -0x1, RZ ;  /* 0xffffffff14077810 */ /* 0x000fe40007ffe0ff */
[----:B------:R-:W-:Y:S01]  /*0e60*/  MOV R25, R5 ;  /* 0x0000000500197202 */ /* 0x000fe20000000f00 */
[----:B------:R-:W-:Y:S01]  /*0e70*/  VIADD R24, R9, 0xffffffff ;  /* 0xffffffff09187836 */ /* 0x000fe20000000000 */
        /* <DEDUP_REMOVED lines=22> */
[----:B------:R-:W-:Y:S01]  /*0fe0*/  @P0 MOV R21, RZ ;  /* 0x000000ff00150202 */ /* 0x000fe20000000f00 */
[----:B------:R-:W-:Y:S01]  /*0ff0*/  @!P0 FFMA R0, R0, 1.84467440737095516160e+19, RZ ;  /* 0x5f80000000008823 */ /* 0x000fe200000000ff */
[----:B------:R-:W-:Y:S01]  /*1000*/  @!P0 MOV R21, 0xffffffc0 ;  /* 0xffffffc000158802 */ /* 0x000fe20000000f00 */
[----:B------:R-:W-:-:S04]  /*1010*/  @!P1 FFMA R25, R5, 1.84467440737095516160e+19, RZ ;  /* 0x5f80000005199823 */ /* 0x000fc800000000ff */
[----:B------:R-:W-:-:S07]  /*1020*/  @!P1 VIADD R21, R21, 0x40 ;  /* 0x0000004015159836 */ /* 0x000fce0000000000 */
.L_x_76:
[----:B------:R-:W-:Y:S01]  /*1030*/  LEA R24, R20, 0xc0800000, 0x17 ;  /* 0xc080000014187811 */ /* 0x000fe200078eb8ff */
[----:B------:R-:W-:Y:S01]  /*1040*/  BSSY.RECONVERGENT B4, `(.L_x_81) ;  /* 0x0000036000047945 */ /* 0x000fe20003800200 */
[----:B------:R-:W-:Y:S02]  /*1050*/  IADD3 R9, PT, PT, R9, -0x7f, RZ ;  /* 0xffffff8109097810 */ /* 0x000fe40007ffe0ff */
[----:B------:R-:W-:Y:S02]  /*1060*/  IADD3 R27, PT, PT, -R24, R25, RZ ;  /* 0x00000019181b7210 */ /* 0x000fe40007ffe1ff */
[C---:B------:R-:W-:Y:S01]  /*1070*/  IADD3 R20, PT, PT, R9.reuse, 0x7f, -R20 ;  /* 0x0000007f09147810 */ /* 0x040fe20007ffe814 */
[----:B------:R-:W-:Y:S01]  /*1080*/  IMAD R0, R9, -0x800000, R0 ;  /* 0xff80000009007824 */ /* 0x000fe200078e0200 */
[----:B------:R-:W0:Y:S01]  /*1090*/  MUFU.RCP R24, R27 ;  /* 0x0000001b00187308 */ /* 0x000e220000001000 */
[----:B------:R-:W-:Y:S02]  /*10a0*/  FADD.FTZ R7, -R27, -RZ ;  /* 0x800000ff1b077221 */ /* 0x000fe40000010100 */
[----:B------:R-:W-:-:S02]  /*10b0*/  IMAD.IADD R21, R20, 0x1, R21 ;  /* 0x0000000114157824 */ /* 0x000fc400078e0215 */
        /* <DEDUP_REMOVED lines=8> */
[----:B------:R-:W-:-:S04]  /*1140*/  LOP3.LUT R20, R9, 0xff, RZ, 0xc0, !PT ;  /* 0x000000ff09147812 */ /* 0x000fc800078ec0ff */
[----:B------:R-:W-:-:S04]  /*1150*/  IADD3 R9, PT, PT, R20, R21, RZ ;  /* 0x0000001514097210 */ /* 0x000fc80007ffe0ff */
        /* <DEDUP_REMOVED lines=11> */
[CCC-:B------:R-:W-:Y:S01]  /*1210*/  FFMA.RP R21, R25.reuse, R7.reuse, R26.reuse ;  /* 0x0000000719157223 */ /* 0x1c0fe2000000801a */
[----:B------:R-:W-:Y:S01]  /*1220*/  FFMA.RM R26, R25, R7, R26 ;  /* 0x00000007191a7223 */ /* 0x000fe2000000401a */
[C---:B------:R-:W-:Y:S01]  /*1230*/  VIADD R7, R9.reuse, 0x20 ;  /* 0x0000002009077836 */ /* 0x040fe20000000000 */
[C---:B------:R-:W-:Y:S02]  /*1240*/  ISETP.NE.AND P2, PT, R9.reuse, RZ, PT ;  /* 0x000000ff0900720c */ /* 0x040fe40003f45270 */
[----:B------:R-:W-:Y:S02]  /*1250*/  LOP3.LUT R20, R20, 0x7fffff, RZ, 0xc0, !PT ;  /* 0x007fffff14147812 */ /* 0x000fe400078ec0ff */
[----:B------:R-:W-:Y:S02]  /*1260*/  ISETP.NE.AND P1, PT, R9, RZ, PT ;  /* 0x000000ff0900720c */ /* 0x000fe40003f25270 */
[----:B------:R-:W-:-:S02]  /*1270*/  LOP3.LUT R20, R20, 0x800000, RZ, 0xfc, !PT ;  /* 0x0080000014147812 */ /* 0x000fc400078efcff */
[----:B------:R-:W-:Y:S02]  /*1280*/  IADD3 R9, PT, PT, -R9, RZ, RZ ;  /* 0x000000ff09097210 */ /* 0x000fe40007ffe1ff */
[----:B------:R-:W-:Y:S02]  /*1290*/  SHF.L.U32 R7, R20, R7, RZ ;  /* 0x0000000714077219 */ /* 0x000fe400000006ff */
[----:B------:R-:W-:Y:S02]  /*12a0*/  FSETP.NEU.FTZ.AND P0, PT, R21, R26, PT ;  /* 0x0000001a1500720b */ /* 0x000fe40003f1d000 */
[----:B------:R-:W-:Y:S02]  /*12b0*/  SEL R9, R9, RZ, P2 ;  /* 0x000000ff09097207 */ /* 0x000fe40001000000 */
[----:B------:R-:W-:Y:S02]  /*12c0*/  ISETP.NE.AND P1, PT, R7, RZ, P1 ;  /* 0x000000ff0700720c */ /* 0x000fe40000f25270 */
[----:B------:R-:W-:-:S02]  /*12d0*/  SHF.R.U32.HI R20, RZ, R9, R20 ;  /* 0x00000009ff147219 */ /* 0x000fc40000011614 */
[----:B------:R-:W-:Y:S02]  /*12e0*/  PLOP3.LUT P0, PT, P0, P1, PT, 0xf8, 0x8f ;  /* 0x00000000008f781c */ /* 0x000fe40000703f70 */
[----:B------:R-:W-:Y:S02]  /*12f0*/  SHF.R.U32.HI R9, RZ, 0x1, R20 ;  /* 0x00000001ff097819 */ /* 0x000fe40000011614 */
[----:B------:R-:W-:-:S04]  /*1300*/  SEL R24, RZ, 0x1, !P0 ;  /* 0x00000001ff187807 */ /* 0x000fc80004000000 */
[----:B------:R-:W-:-:S04]  /*1310*/  LOP3.LUT R7, R24, 0x1, R9, 0xf8, !PT ;  /* 0x0000000118077812 */ /* 0x000fc800078ef809 */
[----:B------:R-:W-:-:S04]  /*1320*/  LOP3.LUT R20, R7, R20, RZ, 0xc0, !PT ;  /* 0x0000001407147212 */ /* 0x000fc800078ec0ff */
[----:B------:R-:W-:-:S04]  /*1330*/  IADD3 R9, PT, PT, R9, R20, RZ ;  /* 0x0000001409097210 */ /* 0x000fc80007ffe0ff */
[----:B------:R-:W-:Y:S01]  /*1340*/  LOP3.LUT R0, R9, R0, RZ, 0xfc, !PT ;  /* 0x0000000009007212 */ /* 0x000fe200078efcff */
[----:B------:R-:W-:Y:S06]  /*1350*/  BRA `(.L_x_84) ;  /* 0x0000000000107947 */ /* 0x000fec0003800000 */
.L_x_83:
[----:B------:R-:W-:-:S04]  /*1360*/  LOP3.LUT R0, R0, 0x80000000, RZ, 0xc0, !PT ;  /* 0x8000000000007812 */ /* 0x000fc800078ec0ff */
[----:B------:R-:W-:Y:S01]  /*1370*/  LOP3.LUT R0, R0, 0x7f800000, RZ, 0xfc, !PT ;  /* 0x7f80000000007812 */ /* 0x000fe200078efcff */
[----:B------:R-:W-:Y:S06]  /*1380*/  BRA `(.L_x_84) ;  /* 0x0000000000047947 */ /* 0x000fec0003800000 */
.L_x_82:
[----:B------:R-:W-:-:S07]  /*1390*/  IMAD R0, R21, 0x800000, R0 ;  /* 0x0080000015007824 */ /* 0x000fce00078e0200 */
.L_x_84:
[----:B------:R-:W-:Y:S05]  /*13a0*/  BSYNC.RECONVERGENT B4 ;  /* 0x0000000000047941 */ /* 0x000fea0003800200 */
.L_x_81:
[----:B------:R-:W-:Y:S05]  /*13b0*/  BRA `(.L_x_85) ;  /* 0x0000000000207947 */ /* 0x000fea0003800000 */
.L_x_80:
[----:B------:R-:W-:-:S04]  /*13c0*/  LOP3.LUT R0, R25, 0x80000000, R0, 0x48, !PT ;  /* 0x8000000019007812 */ /* 0x000fc800078e4800 */
[----:B------:R-:W-:Y:S01]  /*13d0*/  LOP3.LUT R0, R0, 0x7f800000, RZ, 0xfc, !PT ;  /* 0x7f80000000007812 */ /* 0x000fe200078efcff */
[----:B------:R-:W-:Y:S06]  /*13e0*/  BRA `(.L_x_85) ;  /* 0x0000000000147947 */ /* 0x000fec0003800000 */
.L_x_79:
[----:B------:R-:W-:Y:S01]  /*13f0*/  LOP3.LUT R0, R25, 0x80000000, R0, 0x48, !PT ;  /* 0x8000000019007812 */ /* 0x000fe200078e4800 */
[----:B------:R-:W-:Y:S06]  /*1400*/  BRA `(.L_x_85) ;  /* 0x00000000000c7947 */ /* 0x000fec0003800000 */
.L_x_78:
[----:B------:R-:W0:Y:S01]  /*1410*/  MUFU.RSQ R0, -QNAN ;  /* 0xffc0000000007908 */ /* 0x000e220000001400 */
[----:B------:R-:W-:Y:S05]  /*1420*/  BRA `(.L_x_85) ;  /* 0x0000000000047947 */ /* 0x000fea0003800000 */
.L_x_77:
[----:B------:R-:W-:-:S07]  /*1430*/  FADD.FTZ R0, R0, R5 ;  /* 0x0000000500007221 */ /* 0x000fce0000010000 */
.L_x_85:
[----:B------:R-:W-:Y:S05]  /*1440*/  BSYNC.RECONVERGENT B3 ;  /* 0x0000000000037941 */ /* 0x000fea0003800200 */
.L_x_75:
[----:B------:R-:W-:Y:S01]  /*1450*/  HFMA2 R21, -RZ, RZ, 0, 0 ;  /* 0x00000000ff157431 */ /* 0x000fe200000001ff */
[----:B------:R-:W-:-:S04]  /*1460*/  MOV R20, R2 ;  /* 0x0000000200147202 */ /* 0x000fc80000000f00 */
[----:B0-----:R-:W-:Y:S05]  /*1470*/  RET.REL.NODEC R20 `(_Z24constructLaplacianKernelPKiS0_PKfPfi) ;  /* 0xffffffe814e07950 */ /* 0x001fea0003c3ffff */
.L_x_86:
        /* <DEDUP_REMOVED lines=16> */
.L_x_114:


//--------------------- .text._Z14sparseMVKernelPKiS0_PKfS2_Pfif --------------------------
	.section	.text._Z14sparseMVKernelPKiS0_PKfS2_Pfif,"ax",@progbits
	.align	128
        .global         _Z14sparseMVKernelPKiS0_PKfS2_Pfif
        .type           _Z14sparseMVKernelPKiS0_PKfS2_Pfif,@function
        .size           _Z14sparseMVKernelPKiS0_PKfS2_Pfif,(.L_x_115 - _Z14sparseMVKernelPKiS0_PKfS2_Pfif)
        .other          _Z14sparseMVKernelPKiS0_PKfS2_Pfif,@"STO_CUDA_ENTRY STV_DEFAULT"
_Z14sparseMVKernelPKiS0_PKfS2_Pfif:
.text._Z14sparseMVKernelPKiS0_PKfS2_Pfif:
        /* <DEDUP_REMOVED lines=11> */
[----:B-1----:R-:W2:Y:S04]  /*00b0*/  LDG.E.CONSTANT R4, desc[UR4][R2.64] ;  /* 0x0000000402047981 */ /* 0x002ea8000c1e9900 */
[----:B------:R-:W2:Y:S01]  /*00c0*/  LDG.E.CONSTANT R8, desc[UR4][R2.64+0x4] ;  /* 0x0000040402087981 */ /* 0x000ea2000c1e9900 */
[----:B------:R-:W-:Y:S01]  /*00d0*/  BSSY.RECONVERGENT B0, `(.L_x_87) ;  /* 0x00000d4000007945 */ /* 0x000fe20003800200 */
[----:B------:R-:W-:Y:S01]  /*00e0*/  HFMA2 R6, -RZ, RZ, 0, 0 ;  /* 0x00000000ff067431 */ /* 0x000fe200000001ff */
[----:B--2---:R-:W-:-:S13]  /*00f0*/  ISETP.GE.AND P0, PT, R4, R8, PT ;  /* 0x000000080400720c */ /* 0x004fda0003f06270 */
[----:B------:R-:W-:Y:S05]  /*0100*/  @P0 BRA `(.L_x_88) ;  /* 0x0000000c00400947 */ /* 0x000fea0003800000 */
[----:B------:R-:W-:Y:S01]  /*0110*/  MOV R3, R4 ;  /* 0x0000000400037202 */ /* 0x000fe20000000f00 */
[----:B------:R-:W-:Y:S01]  /*0120*/  BSSY.RECONVERGENT B1, `(.L_x_89) ;  /* 0x0000068000017945 */ /* 0x000fe20003800200 */
[----:B------:R-:W-:Y:S02]  /*0130*/  MOV R6, RZ ;  /* 0x000000ff00067202 */ /* 0x000fe40000000f00 */
[CC--:B------:R-:W-:Y:S02]  /*0140*/  IADD3 R4, PT, PT, R8.reuse, -R3.reuse, RZ ;  /* 0x8000000308047210 */ /* 0x0c0fe40007ffe0ff */
[----:B------:R-:W-:Y:S02]  /*0150*/  IADD3 R8, PT, PT, -R8, R3, RZ ;  /* 0x0000000308087210 */ /* 0x000fe40007ffe1ff */
[----:B------:R-:W-:Y:S02]  /*0160*/  LOP3.LUT R5, R4, 0xf, RZ, 0xc0, !PT ;  /* 0x0000000f04057812 */ /* 0x000fe400078ec0ff */
[----:B------:R-:W-:-:S02]  /*0170*/  ISETP.GT.U32.AND P1, PT, R8, -0x10, PT ;  /* 0xfffffff00800780c */ /* 0x000fc40003f24070 */
[----:B------:R-:W-:-:S11]  /*0180*/  ISETP.NE.AND P0, PT, R5, RZ, PT ;  /* 0x000000ff0500720c */ /* 0x000fd60003f05270 */
[----:B------:R-:W-:Y:S05]  /*0190*/  @P1 BRA `(.L_x_90) ;  /* 0x0000000400801947 */ /* 0x000fea0003800000 */
[----:B------:R-:W0:Y:S01]  /*01a0*/  LDC.64 R12, c[0x0][0x390] ;  /* 0x0000e400ff0c7b82 */ /* 0x000e220000000a00 */
[----:B------:R-:W-:Y:S01]  /*01b0*/  LOP3.LUT R2, R4, 0xfffffff0, RZ, 0xc0, !PT ;  /* 0xfffffff004027812 */ /* 0x000fe200078ec0ff */
[----:B------:R-:W-:-:S03]  /*01c0*/  IMAD.MOV.U32 R6, RZ, RZ, RZ ;  /* 0x000000ffff067224 */ /* 0x000fc600078e00ff */
[----:B------:R-:W-:-:S03]  /*01d0*/  IADD3 R2, PT, PT, -R2, RZ, RZ ;  /* 0x000000ff02027210 */ /* 0x000fc60007ffe1ff */
[----:B------:R-:W1:Y:S01]  /*01e0*/  LDC.64 R14, c[0x0][0x388] ;  /* 0x0000e200ff0e7b82 */ /* 0x000e620000000a00 */
[----:B0-----:R-:W-:-:S04]  /*01f0*/  IADD3 R12, P1, PT, R12, 0x20, RZ ;  /* 0x000000200c0c7810 */ /* 0x001fc80007f3e0ff */
[----:B------:R-:W-:Y:S02]  /*0200*/  IADD3.X R13, PT, PT, RZ, R13, RZ, P1, !PT ;  /* 0x0000000dff0d7210 */ /* 0x000fe40000ffe4ff */
[----:B-1----:R-:W-:-:S04]  /*0210*/  IADD3 R14, P2, PT, R14, 0x20, RZ ;  /* 0x000000200e0e7810 */ /* 0x002fc80007f5e0ff */
[----:B------:R-:W-:-:S09]  /*0220*/  IADD3.X R15, PT, PT, RZ, R15, RZ, P2, !PT ;  /* 0x0000000fff0f7210 */ /* 0x000fd200017fe4ff */
.L_x_91:
[C---:B------:R-:W-:Y:S01]  /*0230*/  IMAD.WIDE R20, R3.reuse, 0x4, R14 ;  /* 0x0000000403147825 */ /* 0x040fe200078e020e */
[----:B------:R-:W0:Y:S04]  /*0240*/  LDC.64 R16, c[0x0][0x398] ;  /* 0x0000e600ff107b82 */ /* 0x000e280000000a00 */
[----:B------:R-:W0:Y:S04]  /*0250*/  LDG.E.CONSTANT R11, desc[UR4][R20.64+-0x20] ;  /* 0xffffe004140b7981 */ /* 0x000e28000c1e9900 */
[----:B------:R-:W2:Y:S04]  /*0260*/  LDG.E.CONSTANT R23, desc[UR4][R20.64+-0x1c] ;  /* 0xffffe40414177981 */ /* 0x000ea8000c1e9900 */
[----:B------:R-:W3:Y:S01]  /*0270*/  LDG.E.CONSTANT R9, desc[UR4][R20.64+-0x18] ;  /* 0xffffe80414097981 */ /* 0x000ee2000c1e9900 */
[----:B------:R-:W-:-:S03]  /*0280*/  IMAD.WIDE R26, R3, 0x4, R12 ;  /* 0x00000004031a7825 */ /* 0x000fc600078e020c */
[----:B------:R-:W4:Y:S04]  /*0290*/  LDG.E.CONSTANT R25, desc[UR4][R20.64+-0x14] ;  /* 0xffffec0414197981 */ /* 0x000f28000c1e9900 */
[----:B------:R-:W5:Y:S04]  /*02a0*/  LDG.E.CONSTANT R19, desc[UR4][R26.64+-0x20] ;  /* 0xffffe0041a137981 */ /* 0x000f68000c1e9900 */
[----:B------:R-:W5:Y:S04]  /*02b0*/  LDG.E.CONSTANT R18, desc[UR4][R26.64+-0x1c] ;  /* 0xffffe4041a127981 */ /* 0x000f68000c1e9900 */
[----:B------:R-:W5:Y:S01]  /*02c0*/  LDG.E.CONSTANT R29, desc[UR4][R20.64+-0x10] ;  /* 0xfffff004141d7981 */ /* 0x000f62000c1e9900 */
[----:B0-----:R-:W-:-:S06]  /*02d0*/  IMAD.WIDE R10, R11, 0x4, R16 ;  /* 0x000000040b0a7825 */ /* 0x001fcc00078e0210 */
[----:B------:R-:W5:Y:S01]  /*02e0*/  LDG.E.CONSTANT R10, desc[UR4][R10.64] ;  /* 0x000000040a0a7981 */ /* 0x000f62000c1e9900 */
[----:B--2---:R-:W-:-:S05]  /*02f0*/  IMAD.WIDE R22, R23, 0x4, R16 ;  /* 0x0000000417167825 */ /* 0x004fca00078e0210 */
[----:B------:R-:W2:Y:S01]  /*0300*/  LDG.E.CONSTANT R7, desc[UR4][R22.64] ;  /* 0x0000000416077981 */ /* 0x000ea2000c1e9900 */
[----:B---3--:R-:W-:-:S03]  /*0310*/  IMAD.WIDE R8, R9, 0x4, R16 ;  /* 0x0000000409087825 */ /* 0x008fc600078e0210 */
[----:B------:R-:W3:Y:S01]  /*0320*/  LDG.E.CONSTANT R11, desc[UR4][R26.64+-0x18] ;  /* 0xffffe8041a0b7981 */ /* 0x000ee2000c1e9900 */
[----:B----4-:R-:W-:-:S03]  /*0330*/  IMAD.WIDE R24, R25, 0x4, R16 ;  /* 0x0000000419187825 */ /* 0x010fc600078e0210 */
[----:B------:R-:W3:Y:S04]  /*0340*/  LDG.E.CONSTANT R8, desc[UR4][R8.64] ;  /* 0x0000000408087981 */ /* 0x000ee8000c1e9900 */
[----:B------:R-:W4:Y:S04]  /*0350*/  LDG.E.CONSTANT R23, desc[UR4][R20.64+-0xc] ;  /* 0xfffff40414177981 */ /* 0x000f28000c1e9900 */
[----:B------:R-:W4:Y:S01]  /*0360*/  LDG.E.CONSTANT R9, desc[UR4][R20.64+-0x8] ;  /* 0xfffff80414097981 */ /* 0x000f22000c1e9900 */
[----:B-----5:R-:W-:-:S03]  /*0370*/  FFMA R28, R19, R10, R6 ;  /* 0x0000000a131c7223 */ /* 0x020fc60000000006 */
[----:B------:R-:W5:Y:S04]  /*0380*/  LDG.E.CONSTANT R6, desc[UR4][R24.64] ;  /* 0x0000000418067981 */ /* 0x000f68000c1e9900 */
[----:B------:R-:W5:Y:S01]  /*0390*/  LDG.E.CONSTANT R19, desc[UR4][R26.64+-0x14] ;  /* 0xffffec041a137981 */ /* 0x000f62000c1e9900 */
[----:B--2---:R-:W-:Y:S01]  /*03a0*/  FFMA R22, R18, R7, R28 ;  /* 0x0000000712167223 */ /* 0x004fe2000000001c */
[----:B------:R-:W-:Y:S02]  /*03b0*/  IMAD.WIDE R28, R29, 0x4, R16 ;  /* 0x000000041d1c7825 */ /* 0x000fe400078e0210 */
[----:B------:R-:W2:Y:S04]  /*03c0*/  LDG.E.CONSTANT R10, desc[UR4][R20.64+-0x4] ;  /* 0xfffffc04140a7981 */ /* 0x000ea8000c1e9900 */
[----:B------:R-:W2:Y:S04]  /*03d0*/  LDG.E.CONSTANT R29, desc[UR4][R28.64] ;  /* 0x000000041c1d7981 */ /* 0x000ea8000c1e9900 */
[----:B------:R-:W2:Y:S04]  /*03e0*/  LDG.E.CONSTANT R18, desc[UR4][R26.64+-0x10] ;  /* 0xfffff0041a127981 */ /* 0x000ea8000c1e9900 */
[----:B------:R-:W2:Y:S01]  /*03f0*/  LDG.E.CONSTANT R7, desc[UR4][R20.64] ;  /* 0x0000000414077981 */ /* 0x000ea2000c1e9900 */
[----:B---3--:R-:W-:Y:S01]  /*0400*/  FFMA R8, R11, R8, R22 ;  /* 0x000000080b087223 */ /* 0x008fe20000000016 */
[----:B----4-:R-:W-:-:S02]  /*0410*/  IMAD.WIDE R22, R23, 0x4, R16 ;  /* 0x0000000417167825 */ /* 0x010fc400078e0210 */
[----:B------:R-:W3:Y:S04]  /*0420*/  LDG.E.CONSTANT R11, desc[UR4][R20.64+0x4] ;  /* 0x00000404140b7981 */ /* 0x000ee8000c1e9900 */
[----:B------:R-:W4:Y:S04]  /*0430*/  LDG.E.CONSTANT R23, desc[UR4][R22.64] ;  /* 0x0000000416177981 */ /* 0x000f28000c1e9900 */
[----:B------:R-:W4:Y:S04]  /*0440*/  LDG.E.CONSTANT R25, desc[UR4][R26.64+-0xc] ;  /* 0xfffff4041a197981 */ /* 0x000f28000c1e9900 */
[----:B------:R-:W4:Y:S04]  /*0450*/  LDG.E.CONSTANT R28, desc[UR4][R26.64+-0x8] ;  /* 0xfffff8041a1c7981 */ /* 0x000f28000c1e9900 */
[----:B------:R-:W4:Y:S04]  /*0460*/  LDG.E.CONSTANT R22, desc[UR4][R20.64+0x8] ;  /* 0x0000080414167981 */ /* 0x000f28000c1e9900 */
[----:B------:R-:W4:Y:S01]  /*0470*/  LDG.E.CONSTANT R24, desc[UR4][R26.64+0x4] ;  /* 0x000004041a187981 */ /* 0x000f22000c1e9900 */
[----:B-----5:R-:W-:Y:S01]  /*0480*/  FFMA R6, R19, R6, R8 ;  /* 0x0000000613067223 */ /* 0x020fe20000000008 */
[----:B------:R-:W-:-:S05]  /*0490*/  IMAD.WIDE R8, R9, 0x4, R16 ;  /* 0x0000000409087825 */ /* 0x000fca00078e0210 */
[----:B------:R0:W5:Y:S01]  /*04a0*/  LDG.E.CONSTANT R19, desc[UR4][R8.64] ;  /* 0x0000000408137981 */ /* 0x000162000c1e9900 */
[----:B--2---:R-:W-:-:S03]  /*04b0*/  FFMA R18, R18, R29, R6 ;  /* 0x0000001d12127223 */ /* 0x004fc60000000006 */
[----:B------:R-:W2:Y:S01]  /*04c0*/  LDG.E.CONSTANT R29, desc[UR4][R20.64+0x1c] ;  /* 0x00001c04141d7981 */ /* 0x000ea2000c1e9900 */
[----:B0-----:R-:W-:-:S04]  /*04d0*/  IMAD.WIDE R8, R10, 0x4, R16 ;  /* 0x000000040a087825 */ /* 0x001fc800078e0210 */
[--C-:B------:R-:W-:Y:S02]  /*04e0*/  IMAD.WIDE R6, R7, 0x4, R16.reuse ;  /* 0x0000000407067825 */ /* 0x100fe400078e0210 */
[----:B------:R-:W2:Y:S02]  /*04f0*/  LDG.E.CONSTANT R8, desc[UR4][R8.64] ;  /* 0x0000000408087981 */ /* 0x000ea4000c1e9900 */
[----:B---3--:R-:W-:Y:S02]  /*0500*/  IMAD.WIDE R10, R11, 0x4, R16 ;  /* 0x000000040b0a7825 */ /* 0x008fe400078e0210 */
[----:B------:R-:W3:Y:S02]  /*0510*/  LDG.E.CONSTANT R6, desc[UR4][R6.64] ;  /* 0x0000000406067981 */ /* 0x000ee4000c1e9900 */
[----:B----4-:R-:W-:Y:S02]  /*0520*/  FFMA R23, R25, R23, R18 ;  /* 0x0000001719177223 */ /* 0x010fe40000000012 */
[----:B------:R-:W4:Y:S04]  /*0530*/  LDG.E.CONSTANT R10, desc[UR4][R10.64] ;  /* 0x000000040a0a7981 */ /* 0x000f28000c1e9900 */
[----:B------:R-:W2:Y:S04]  /*0540*/  LDG.E.CONSTANT R9, desc[UR4][R26.64+-0x4] ;  /* 0xfffffc041a097981 */ /* 0x000ea8000c1e9900 */
[----:B------:R-:W3:Y:S04]  /*0550*/  LDG.E.CONSTANT R7, desc[UR4][R26.64] ;  /* 0x000000041a077981 */ /* 0x000ee8000c1e9900 */
[----:B------:R-:W4:Y:S04]  /*0560*/  LDG.E.CONSTANT R18, desc[UR4][R20.64+0xc] ;  /* 0x00000c0414127981 */ /* 0x000f28000c1e9900 */
[----:B------:R-:W4:Y:S04]  /*0570*/  LDG.E.CONSTANT R25, desc[UR4][R20.64+0x14] ;  /* 0x0000140414197981 */ /* 0x000f28000c1e9900 */
[----:B------:R-:W4:Y:S01]  /*0580*/  LDG.E.CONSTANT R11, desc[UR4][R26.64+0x18] ;  /* 0x000018041a0b7981 */ /* 0x000f22000c1e9900 */
[----:B-----5:R-:W-:-:S03]  /*0590*/  FFMA R28, R28, R19, R23 ;  /* 0x000000131c1c7223 */ /* 0x020fc60000000017 */
[----:B------:R-:W5:Y:S04]  /*05a0*/  LDG.E.CONSTANT R23, desc[UR4][R20.64+0x10] ;  /* 0x0000100414177981 */ /* 0x000f68000c1e9900 */
[----:B------:R0:W5:Y:S02]  /*05b0*/  LDG.E.CONSTANT R19, desc[UR4][R20.64+0x18] ;  /* 0x0000180414137981 */ /* 0x000164000c1e9900 */
[----:B0-----:R-:W-:-:S04]  /*05c0*/  IMAD.WIDE R20, R22, 0x4, R16 ;  /* 0x0000000416147825 */ /* 0x001fc800078e0210 */
[----:B--2---:R-:W-:Y:S02]  /*05d0*/  FFMA R8, R9, R8, R28 ;  /* 0x0000000809087223 */ /* 0x004fe4000000001c */
[----:B------:R-:W2:Y:S02]  /*05e0*/  LDG.E.CONSTANT R9, desc[UR4][R26.64+0x10] ;  /* 0x000010041a097981 */ /* 0x000ea4000c1e9900 */
[----:B---3--:R-:W-:Y:S02]  /*05f0*/  FFMA R7, R7, R6, R8 ;  /* 0x0000000607077223 */ /* 0x008fe40000000008 */
[----:B------:R-:W3:Y:S02]  /*0600*/  LDG.E.CONSTANT R8, desc[UR4][R26.64+0xc] ;  /* 0x00000c041a087981 */ /* 0x000ee4000c1e9900 */
[----:B----4-:R-:W-:Y:S02]  /*0610*/  FFMA R6, R24, R10, R7 ;  /* 0x0000000a18067223 */ /* 0x010fe40000000007 */
[----:B------:R-:W4:Y:S04]  /*0620*/  LDG.E.CONSTANT R7, desc[UR4][R26.64+0x8] ;  /* 0x000008041a077981 */ /* 0x000f28000c1e9900 */
[----:B------:R-:W2:Y:S04]  /*0630*/  LDG.E.CONSTANT R10, desc[UR4][R26.64+0x14] ;  /* 0x000014041a0a7981 */ /* 0x000ea8000c1e9900 */
[----:B------:R-:W2:Y:S01]  /*0640*/  LDG.E.CONSTANT R26, desc[UR4][R26.64+0x1c] ;  /* 0x00001c041a1a7981 */ /* 0x000ea2000c1e9900 */
[----:B------:R-:W-:-:S06]  /*0650*/  IMAD.WIDE R24, R25, 0x4, R16 ;  /* 0x0000000419187825 */ /* 0x000fcc00078e0210 */
[----:B------:R-:W2:Y:S04]  /*0660*/  LDG.E.CONSTANT R25, desc[UR4][R24.64] ;  /* 0x0000000418197981 */ /* 0x000ea8000c1e9900 */
[----:B------:R0:W4:Y:S02]  /*0670*/  LDG.E.CONSTANT R27, desc[UR4][R20.64] ;  /* 0x00000004141b7981 */ /* 0x000124000c1e9900 */
[----:B0-----:R-:W-:-:S06]  /*0680*/  IMAD.WIDE R20, R18, 0x4, R16 ;  /* 0x0000000412147825 */ /* 0x001fcc00078e0210 */
[----:B------:R-:W3:Y:S01]  /*0690*/  LDG.E.CONSTANT R21, desc[UR4][R20.64] ;  /* 0x0000000414157981 */ /* 0x000ee2000c1e9900 */
[----:B-----5:R-:W-:-:S04]  /*06a0*/  IMAD.WIDE R22, R23, 0x4, R16 ;  /* 0x0000000417167825 */ /* 0x020fc800078e0210 */
[--C-:B------:R-:W-:Y:S02]  /*06b0*/  IMAD.WIDE R18, R19, 0x4, R16.reuse ;  /* 0x0000000413127825 */ /* 0x100fe400078e0210 */
[----:B------:R-:W2:Y:S02]  /*06c0*/  LDG.E.CONSTANT R22, desc[UR4][R22.64] ;  /* 0x0000000416167981 */ /* 0x000ea4000c1e9900 */
[----:B------:R-:W-:Y:S02]  /*06d0*/  IMAD.WIDE R16, R29, 0x4, R16 ;  /* 0x000000041d107825 */ /* 0x000fe400078e0210 */
[----:B------:R-:W5:Y:S04]  /*06e0*/  LDG.E.CONSTANT R18, desc[UR4][R18.64] ;  /* 0x0000000412127981 */ /* 0x000f68000c1e9900 */
[----:B------:R-:W5:Y:S01]  /*06f0*/  LDG.E.CONSTANT R16, desc[UR4][R16.64] ;  /* 0x0000000410107981 */ /* 0x000f62000c1e9900 */
[----:B------:R-:W-:-:S04]  /*0700*/  IADD3 R2, PT, PT, R2, 0x10, RZ ;  /* 0x0000001002027810 */ /* 0x000fc80007ffe0ff */
[----:B------:R-:W-:Y:S02]  /*0710*/  ISETP.NE.AND P1, PT, R2, RZ, PT ;  /* 0x000000ff0200720c */ /* 0x000fe40003f25270 */
[----:B------:R-:W-:Y:S01]  /*0720*/  IADD3 R3, PT, PT, R3, 0x10, RZ ;  /* 0x0000001003037810 */ /* 0x000fe20007ffe0ff */
[----:B----4-:R-:W-:-:S04]  /*0730*/  FFMA R7, R7, R27, R6 ;  /* 0x0000001b07077223 */ /* 0x010fc80000000006 */
[----:B---3--:R-:W-:-:S04]  /*0740*/  FFMA R8, R8, R21, R7 ;  /* 0x0000001508087223 */ /* 0x008fc80000000007 */
[----:B--2---:R-:W-:-:S04]  /*0750*/  FFMA R9, R9, R22, R8 ;  /* 0x0000001609097223 */ /* 0x004fc80000000008 */
[----:B------:R-:W-:-:S04]  /*0760*/  FFMA R10, R10, R25, R9 ;  /* 0x000000190a0a7223 */ /* 0x000fc80000000009 */
[----:B-----5:R-:W-:-:S04]  /*0770*/  FFMA R11, R11, R18, R10 ;  /* 0x000000120b0b7223 */ /* 0x020fc8000000000a */
[----:B------:R-:W-:Y:S01]  /*0780*/  FFMA R6, R26, R16, R11 ;  /* 0x000000101a067223 */ /* 0x000fe2000000000b */
[----:B------:R-:W-:Y:S06]  /*0790*/  @P1 BRA `(.L_x_91) ;  /* 0xfffffff800a41947 */ /* 0x000fec000383ffff */
.L_x_90:
[----:B------:R-:W-:Y:S05]  /*07a0*/  BSYNC.RECONVERGENT B1 ;  /* 0x0000000000017941 */ /* 0x000fea0003800200 */
.L_x_89:
[----:B------:R-:W-:Y:S05]  /*07b0*/  @!P0 BRA `(.L_x_88) ;  /* 0x0000000400948947 */ /* 0x000fea0003800000 */
[----:B------:R-:W-:Y:S01]  /*07c0*/  ISETP.GE.U32.AND P0, PT, R5, 0x8, PT ;  /* 0x000000080500780c */ /* 0x000fe20003f06070 */
[----:B------:R-:W-:Y:S01]  /*07d0*/  BSSY.RECONVERGENT B1, `(.L_x_92) ;  /* 0x0000032000017945 */ /* 0x000fe20003800200 */
[----:B------:R-:W-:-:S04]  /*07e0*/  LOP3.LUT R24, R4, 0x7, RZ, 0xc0, !PT ;  /* 0x0000000704187812 */ /* 0x000fc800078ec0ff */
[----:B------:R-:W-:-:S07]  /*07f0*/  ISETP.NE.AND P1, PT, R24, RZ, PT ;  /* 0x000000ff1800720c */ /* 0x000fce0003f25270 */
[----:B------:R-:W-:Y:S06]  /*0800*/  @!P0 BRA `(.L_x_93) ;  /* 0x0000000000b88947 */ /* 0x000fec0003800000 */
[----:B------:R-:W0:Y:S08]  /*0810*/  LDC.64 R20, c[0x0][0x388] ;  /* 0x0000e200ff147b82 */ /* 0x000e300000000a00 */
[----:B------:R-:W1:Y:S08]  /*0820*/  LDC.64 R10, c[0x0][0x398] ;  /* 0x0000e600ff0a7b82 */ /* 0x000e700000000a00 */
[----:B------:R-:W2:Y:S01]  /*0830*/  LDC.64 R8, c[0x0][0x390] ;  /* 0x0000e400ff087b82 */ /* 0x000ea20000000a00 */
[----:B0-----:R-:W-:-:S05]  /*0840*/  IMAD.WIDE R20, R3, 0x4, R20 ;  /* 0x0000000403147825 */ /* 0x001fca00078e0214 */
[----:B------:R-:W1:Y:S04]  /*0850*/  LDG.E.CONSTANT R29, desc[UR4][R20.64] ;  /* 0x00000004141d7981 */ /* 0x000e68000c1e9900 */
[----:B------:R-:W3:Y:S04]  /*0860*/  LDG.E.CONSTANT R27, desc[UR4][R20.64+0x4] ;  /* 0x00000404141b7981 */ /* 0x000ee8000c1e9900 */
[----:B------:R-:W4:Y:S04]  /*0870*/  LDG.E.CONSTANT R25, desc[UR4][R20.64+0x8] ;  /* 0x0000080414197981 */ /* 0x000f28000c1e9900 */
[----:B------:R-:W5:Y:S04]  /*0880*/  LDG.E.CONSTANT R13, desc[UR4][R20.64+0xc] ;  /* 0x00000c04140d7981 */ /* 0x000f68000c1e9900 */
[----:B------:R-:W5:Y:S04]  /*0890*/  LDG.E.CONSTANT R15, desc[UR4][R20.64+0x10] ;  /* 0x00001004140f7981 */ /* 0x000f68000c1e9900 */
[----:B------:R-:W5:Y:S04]  /*08a0*/  LDG.E.CONSTANT R17, desc[UR4][R20.64+0x14] ;  /* 0x0000140414117981 */ /* 0x000f68000c1e9900 */
[----:B------:R-:W5:Y:S04]  /*08b0*/  LDG.E.CONSTANT R19, desc[UR4][R20.64+0x18] ;  /* 0x0000180414137981 */ /* 0x000f68000c1e9900 */
[----:B------:R4:W5:Y:S01]  /*08c0*/  LDG.E.CONSTANT R23, desc[UR4][R20.64+0x1c] ;  /* 0x00001c0414177981 */ /* 0x000962000c1e9900 */
[----:B--2---:R-:W-:-:S05]  /*08d0*/  IMAD.WIDE R8, R3, 0x4, R8 ;  /* 0x0000000403087825 */ /* 0x004fca00078e0208 */
[----:B------:R-:W2:Y:S04]  /*08e0*/  LDG.E.CONSTANT R7, desc[UR4][R8.64] ;  /* 0x0000000408077981 */ /* 0x000ea8000c1e9900 */
[----:B------:R-:W2:Y:S01]  /*08f0*/  LDG.E.CONSTANT R22, desc[UR4][R8.64+0x8] ;  /* 0x0000080408167981 */ /* 0x000ea2000c1e9900 */
[----:B-1----:R-:W-:-:S04]  /*0900*/  IMAD.WIDE R28, R29, 0x4, R10 ;  /* 0x000000041d1c7825 */ /* 0x002fc800078e020a */
[--C-:B---3--:R-:W-:Y:S01]  /*0910*/  IMAD.WIDE R26, R27, 0x4, R10.reuse ;  /* 0x000000041b1a7825 */ /* 0x108fe200078e020a */
[----:B------:R-:W2:Y:S03]  /*0920*/  LDG.E.CONSTANT R5, desc[UR4][R28.64] ;  /* 0x000000041c057981 */ /* 0x000ea6000c1e9900 */
[--C-:B----4-:R-:W-:Y:S01]  /*0930*/  IMAD.WIDE R20, R25, 0x4, R10.reuse ;  /* 0x0000000419147825 */ /* 0x110fe200078e020a */
[----:B------:R-:W3:Y:S04]  /*0940*/  LDG.E.CONSTANT R2, desc[UR4][R26.64] ;  /* 0x000000041a027981 */ /* 0x000ee8000c1e9900 */
[----:B------:R-:W3:Y:S01]  /*0950*/  LDG.E.CONSTANT R25, desc[UR4][R8.64+0x4] ;  /* 0x0000040408197981 */ /* 0x000ee2000c1e9900 */
[----:B-----5:R-:W-:-:S03]  /*0960*/  IMAD.WIDE R12, R13, 0x4, R10 ;  /* 0x000000040d0c7825 */ /* 0x020fc600078e020a */
[----:B------:R-:W4:Y:S01]  /*0970*/  LDG.E.CONSTANT R21, desc[UR4][R20.64] ;  /* 0x0000000414157981 */ /* 0x000f22000c1e9900 */
[----:B------:R-:W-:-:S03]  /*0980*/  IMAD.WIDE R14, R15, 0x4, R10 ;  /* 0x000000040f0e7825 */ /* 0x000fc600078e020a */
[----:B------:R-:W5:Y:S01]  /*0990*/  LDG.E.CONSTANT R13, desc[UR4][R12.64] ;  /* 0x000000040c0d7981 */ /* 0x000f62000c1e9900 */
[----:B------:R-:W-:-:S03]  /*09a0*/  IMAD.WIDE R16, R17, 0x4, R10 ;  /* 0x0000000411107825 */ /* 0x000fc600078e020a */
[----:B------:R-:W5:Y:S01]  /*09b0*/  LDG.E.CONSTANT R28, desc[UR4][R8.64+0xc] ;  /* 0x00000c04081c7981 */ /* 0x000f62000c1e9900 */
[----:B------:R-:W-:-:S03]  /*09c0*/  IMAD.WIDE R18, R19, 0x4, R10 ;  /* 0x0000000413127825 */ /* 0x000fc600078e020a */
[----:B------:R-:W5:Y:S04]  /*09d0*/  LDG.E.CONSTANT R14, desc[UR4][R14.64] ;  /* 0x000000040e0e7981 */ /* 0x000f68000c1e9900 */
[----:B------:R-:W5:Y:S01]  /*09e0*/  LDG.E.CONSTANT R29, desc[UR4][R8.64+0x10] ;  /* 0x00001004081d7981 */ /* 0x000f62000c1e9900 */
[----:B------:R-:W-:-:S03]  /*09f0*/  IMAD.WIDE R10, R23, 0x4, R10 ;  /* 0x00000004170a7825 */ /* 0x000fc600078e020a */
[----:B------:R-:W5:Y:S04]  /*0a00*/  LDG.E.CONSTANT R17, desc[UR4][R16.64] ;  /* 0x0000000410117981 */ /* 0x000f68000c1e9900 */
[----:B------:R-:W5:Y:S04]  /*0a10*/  LDG.E.CONSTANT R26, desc[UR4][R8.64+0x14] ;  /* 0x00001404081a7981 */ /* 0x000f68000c1e9900 */
[----:B------:R-:W5:Y:S04]  /*0a20*/  LDG.E.CONSTANT R18, desc[UR4][R18.64] ;  /* 0x0000000412127981 */ /* 0x000f68000c1e9900 */
[----:B------:R-:W5:Y:S04]  /*0a30*/  LDG.E.CONSTANT R23, desc[UR4][R8.64+0x18] ;  /* 0x0000180408177981 */ /* 0x000f68000c1e9900 */
[----:B------:R-:W5:Y:S04]  /*0a40*/  LDG.E.CONSTANT R12, desc[UR4][R8.64+0x1c] ;  /* 0x00001c04080c7981 */ /* 0x000f68000c1e9900 */
[----:B------:R-:W5:Y:S01]  /*0a50*/  LDG.E.CONSTANT R10, desc[UR4][R10.64] ;  /* 0x000000040a0a7981 */ /* 0x000f62000c1e9900 */
[----:B------:R-:W-:Y:S01]  /*0a60*/  IADD3 R3, PT, PT, R3, 0x8, RZ ;  /* 0x0000000803037810 */ /* 0x000fe20007ffe0ff */
[----:B--2---:R-:W-:-:S04]  /*0a70*/  FFMA R6, R7, R5, R6 ;  /* 0x0000000507067223 */ /* 0x004fc80000000006 */
[----:B---3--:R-:W-:-:S04]  /*0a80*/  FFMA R25, R25, R2, R6 ;  /* 0x0000000219197223 */ /* 0x008fc80000000006 */
[----:B----4-:R-:W-:-:S04]  /*0a90*/  FFMA R21, R22, R21, R25 ;  /* 0x0000001516157223 */ /* 0x010fc80000000019 */
[----:B-----5:R-:W-:-:S04]  /*0aa0*/  FFMA R28, R28, R13, R21 ;  /* 0x0000000d1c1c7223 */ /* 0x020fc80000000015 */
[----:B------:R-:W-:-:S04]  /*0ab0*/  FFMA R29, R29, R14, R28 ;  /* 0x0000000e1d1d7223 */ /* 0x000fc8000000001c */
[----:B------:R-:W-:-:S04]  /*0ac0*/  FFMA R26, R26, R17, R29 ;  /* 0x000000111a1a7223 */ /* 0x000fc8000000001d */
[----:B------:R-:W-:-:S04]  /*0ad0*/  FFMA R23, R23, R18, R26 ;  /* 0x0000001217177223 */ /* 0x000fc8000000001a */
[----:B------:R-:W-:-:S07]  /*0ae0*/  FFMA R6, R12, R10, R23 ;  /* 0x0000000a0c067223 */ /* 0x000fce0000000017 */
.L_x_93:
[----:B------:R-:W-:Y:S05]  /*0af0*/  BSYNC.RECONVERGENT B1 ;  /* 0x0000000000017941 */ /* 0x000fea0003800200 */
.L_x_92:
[----:B------:R-:W-:Y:S05]  /*0b00*/  @!P1 BRA `(.L_x_88) ;  /* 0x0000000000c09947 */ /* 0x000fea0003800000 */
[----:B------:R-:W-:Y:S01]  /*0b10*/  ISETP.GE.U32.AND P0, PT, R24, 0x4, PT ;  /* 0x000000041800780c */ /* 0x000fe20003f06070 */
[----:B------:R-:W-:Y:S01]  /*0b20*/  BSSY.RECONVERGENT B1, `(.L_x_94) ;  /* 0x000001e000017945 */ /* 0x000fe20003800200 */
[----:B------:R-:W-:-:S04]  /*0b30*/  LOP3.LUT R4, R4, 0x3, RZ, 0xc0, !PT ;  /* 0x0000000304047812 */ /* 0x000fc800078ec0ff */
[----:B------:R-:W-:-:S07]  /*0b40*/  ISETP.NE.AND P1, PT, R4, RZ, PT ;  /* 0x000000ff0400720c */ /* 0x000fce0003f25270 */
[----:B------:R-:W-:Y:S06]  /*0b50*/  @!P0 BRA `(.L_x_95) ;  /* 0x0000000000688947 */ /* 0x000fec0003800000 */
[----:B------:R-:W0:Y:S08]  /*0b60*/  LDC.64 R8, c[0x0][0x388] ;  /* 0x0000e200ff087b82 */ /* 0x000e300000000a00 */
[----:B------:R-:W1:Y:S01]  /*0b70*/  LDC.64 R10, c[0x0][0x390] ;  /* 0x0000e400ff0a7b82 */ /* 0x000e620000000a00 */
[----:B0-----:R-:W-:-:S07]  /*0b80*/  IMAD.WIDE R12, R3, 0x4, R8 ;  /* 0x00000004030c7825 */ /* 0x001fce00078e0208 */
[----:B------:R-:W0:Y:S01]  /*0b90*/  LDC.64 R8, c[0x0][0x398] ;  /* 0x0000e600ff087b82 */ /* 0x000e220000000a00 */
[----:B------:R-:W0:Y:S04]  /*0ba0*/  LDG.E.CONSTANT R15, desc[UR4][R12.64] ;  /* 0x000000040c0f7981 */ /* 0x000e28000c1e9900 */
[----:B------:R-:W2:Y:S04]  /*0bb0*/  LDG.E.CONSTANT R17, desc[UR4][R12.64+0x4] ;  /* 0x000004040c117981 */ /* 0x000ea8000c1e9900 */
[----:B------:R-:W3:Y:S04]  /*0bc0*/  LDG.E.CONSTANT R19, desc[UR4][R12.64+0x8] ;  /* 0x000008040c137981 */ /* 0x000ee8000c1e9900 */
[----:B------:R-:W4:Y:S01]  /*0bd0*/  LDG.E.CONSTANT R7, desc[UR4][R12.64+0xc] ;  /* 0x00000c040c077981 */ /* 0x000f22000c1e9900 */
[----:B-1----:R-:W-:-:S05]  /*0be0*/  IMAD.WIDE R10, R3, 0x4, R10 ;  /* 0x00000004030a7825 */ /* 0x002fca00078e020a */
[----:B------:R-:W5:Y:S04]  /*0bf0*/  LDG.E.CONSTANT R5, desc[UR4][R10.64] ;  /* 0x000000040a057981 */ /* 0x000f68000c1e9900 */
[----:B------:R-:W5:Y:S04]  /*0c00*/  LDG.E.CONSTANT R2, desc[UR4][R10.64+0x4] ;  /* 0x000004040a027981 */ /* 0x000f68000c1e9900 */
[----:B------:R-:W5:Y:S01]  /*0c10*/  LDG.E.CONSTANT R13, desc[UR4][R10.64+0xc] ;  /* 0x00000c040a0d7981 */ /* 0x000f62000c1e9900 */
[----:B0-----:R-:W-:-:S04]  /*0c20*/  IMAD.WIDE R14, R15, 0x4, R8 ;  /* 0x000000040f0e7825 */ /* 0x001fc800078e0208 */
[--C-:B--2---:R-:W-:Y:S02]  /*0c30*/  IMAD.WIDE R16, R17, 0x4, R8.reuse ;  /* 0x0000000411107825 */ /* 0x104fe400078e0208 */
[----:B------:R-:W5:Y:S02]  /*0c40*/  LDG.E.CONSTANT R14, desc[UR4][R14.64] ;  /* 0x000000040e0e7981 */ /* 0x000f64000c1e9900 */
[--C-:B---3--:R-:W-:Y:S02]  /*0c50*/  IMAD.WIDE R18, R19, 0x4, R8.reuse ;  /* 0x0000000413127825 */ /* 0x108fe400078e0208 */
[----:B------:R-:W2:Y:S02]  /*0c60*/  LDG.E.CONSTANT R16, desc[UR4][R16.64] ;  /* 0x0000000410107981 */ /* 0x000ea4000c1e9900 */
[----:B----4-:R-:W-:Y:S02]  /*0c70*/  IMAD.WIDE R8, R7, 0x4, R8 ;  /* 0x0000000407087825 */ /* 0x010fe400078e0208 */
[----:B------:R-:W3:Y:S04]  /*0c80*/  LDG.E.CONSTANT R18, desc[UR4][R18.64] ;  /* 0x0000000412127981 */ /* 0x000ee8000c1e9900 */
[----:B------:R-:W3:Y:S04]  /*0c90*/  LDG.E.CONSTANT R7, desc[UR4][R10.64+0x8] ;  /* 0x000008040a077981 */ /* 0x000ee8000c1e9900 */
[----:B------:R-:W4:Y:S01]  /*0ca0*/  LDG.E.CONSTANT R8, desc[UR4][R8.64] ;  /* 0x0000000408087981 */ /* 0x000f22000c1e9900 */
[----:B------:R-:W-:Y:S01]  /*0cb0*/  IADD3 R3, PT, PT, R3, 0x4, RZ ;  /* 0x0000000403037810 */ /* 0x000fe20007ffe0ff */
[----:B-----5:R-:W-:-:S04]  /*0cc0*/  FFMA R5, R5, R14, R6 ;  /* 0x0000000e05057223 */ /* 0x020fc80000000006 */
[----:B--2---:R-:W-:-:S04]  /*0cd0*/  FFMA R2, R2, R16, R5 ;  /* 0x0000001002027223 */ /* 0x004fc80000000005 */
[----:B---3--:R-:W-:-:S04]  /*0ce0*/  FFMA R2, R7, R18, R2 ;  /* 0x0000001207027223 */ /* 0x008fc80000000002 */
[----:B----4-:R-:W-:-:S07]  /*0cf0*/  FFMA R6, R13, R8, R2 ;  /* 0x000000080d067223 */ /* 0x010fce0000000002 */
.L_x_95:
[----:B------:R-:W-:Y:S05]  /*0d00*/  BSYNC.RECONVERGENT B1 ;  /* 0x0000000000017941 */ /* 0x000fea0003800200 */
.L_x_94:
[----:B------:R-:W-:Y:S05]  /*0d10*/  @!P1 BRA `(.L_x_88) ;  /* 0x00000000003c9947 */ /* 0x000fea0003800000 */
[----:B------:R-:W0:Y:S01]  /*0d20*/  LDC.64 R12, c[0x0][0x388] ;  /* 0x0000e200ff0c7b82 */ /* 0x000e220000000a00 */
[----:B------:R-:W-:-:S07]  /*0d30*/  IADD3 R2, PT, PT, -R4, RZ, RZ ;  /* 0x000000ff04027210 */ /* 0x000fce0007ffe1ff */
[----:B------:R-:W1:Y:S08]  /*0d40*/  LDC.64 R14, c[0x0][0x390] ;  /* 0x0000e400ff0e7b82 */ /* 0x000e700000000a00 */
[----:B------:R-:W2:Y:S02]  /*0d50*/  LDC.64 R16, c[0x0][0x398] ;  /* 0x0000e600ff107b82 */ /* 0x000ea40000000a00 */
.L_x_96:
[----:B0-----:R-:W-:-:S06]  /*0d60*/  IMAD.WIDE R4, R3, 0x4, R12 ;  /* 0x0000000403047825 */ /* 0x001fcc00078e020c */
[----:B------:R-:W2:Y:S01]  /*0d70*/  LDG.E.CONSTANT R5, desc[UR4][R4.64] ;  /* 0x0000000404057981 */ /* 0x000ea2000c1e9900 */
[----:B-1----:R-:W-:-:S06]  /*0d80*/  IMAD.WIDE R8, R3, 0x4, R14 ;  /* 0x0000000403087825 */ /* 0x002fcc00078e020e */
[----:B------:R-:W3:Y:S01]  /*0d90*/  LDG.E.CONSTANT R9, desc[UR4][R8.64] ;  /* 0x0000000408097981 */ /* 0x000ee2000c1e9900 */
[----:B------:R-:W-:Y:S02]  /*0da0*/  VIADD R2, R2, 0x1 ;  /* 0x0000000102027836 */ /* 0x000fe40000000000 */
[----:B--2---:R-:W-:-:S06]  /*0db0*/  IMAD.WIDE R10, R5, 0x4, R16 ;  /* 0x00000004050a7825 */ /* 0x004fcc00078e0210 */
[----:B------:R-:W3:Y:S01]  /*0dc0*/  LDG.E.CONSTANT R10, desc[UR4][R10.64] ;  /* 0x000000040a0a7981 */ /* 0x000ee2000c1e9900 */
[----:B------:R-:W-:Y:S02]  /*0dd0*/  ISETP.NE.AND P0, PT, R2, RZ, PT ;  /* 0x000000ff0200720c */ /* 0x000fe40003f05270 */
[----:B------:R-:W-:Y:S01]  /*0de0*/  IADD3 R3, PT, PT, R3, 0x1, RZ ;  /* 0x0000000103037810 */ /* 0x000fe20007ffe0ff */
[----:B---3--:R-:W-:-:S10]  /*0df0*/  FFMA R6, R9, R10, R6 ;  /* 0x0000000a09067223 */ /* 0x008fd40000000006 */
[----:B------:R-:W-:Y:S05]  /*0e00*/  @P0 BRA `(.L_x_96) ;  /* 0xfffffffc00d40947 */ /* 0x000fea000383ffff */
.L_x_88:
[----:B------:R-:W-:Y:S05]  /*0e10*/  BSYNC.RECONVERGENT B0 ;  /* 0x0000000000007941 */ /* 0x000fea0003800200 */
.L_x_87:
        /* <DEDUP_REMOVED lines=13> */
[----:B------:R-:W-:Y:S02]  /*0ef0*/  MOV R2, R6 ;  /* 0x0000000600027202 */ /* 0x000fe40000000f00 */
[----:B------:R-:W-:-:S07]  /*0f00*/  MOV R6, 0xf20 ;  /* 0x00000f2000067802 */ /* 0x000fce0000000f00 */
[----:B-----5:R-:W-:Y:S05]  /*0f10*/  CALL.REL.NOINC `($__internal_4_$__cuda_sm3x_div_rn_noftz_f32_slowpath) ;  /* 0x00000000001c7944 */ /* 0x020fea0003c00000 */
[----:B------:R-:W-:-:S07]  /*0f20*/  MOV R7, R2 ;  /* 0x0000000200077202 */ /* 0x000fce0000000f00 */
.L_x_98:
[----:B------:R-:W-:Y:S05]  /*0f30*/  BSYNC.RECONVERGENT B0 ;  /* 0x0000000000007941 */ /* 0x000fea0003800200 */
.L_x_97:
[----:B------:R-:W0:Y:S01]  /*0f40*/  LDC.64 R2, c[0x0][0x3a0] ;  /* 0x0000e800ff027b82 */ /* 0x000e220000000a00 */
[----:B-----5:R-:W-:Y:S01]  /*0f50*/  FADD R7, R4, -R7 ;  /* 0x8000000704077221 */ /* 0x020fe20000000000 */
[----:B0-----:R-:W-:-:S05]  /*0f60*/  IMAD.WIDE R2, R0, 0x4, R2 ;  /* 0x0000000400027825 */ /* 0x001fca00078e0202 */
[----:B------:R-:W-:Y:S01]  /*0f70*/  STG.E desc[UR4][R2.64], R7 ;  /* 0x0000000702007986 */ /* 0x000fe2000c101904 */
[----:B------:R-:W-:Y:S05]  /*0f80*/  EXIT ;  /* 0x000000000000794d */ /* 0x000fea0003800000 */
        .weak           $__internal_4_$__cuda_sm3x_div_rn_noftz_f32_slowpath
        .type           $__internal_4_$__cuda_sm3x_div_rn_noftz_f32_slowpath,@function
        .size           $__internal_4_$__cuda_sm3x_div_rn_noftz_f32_slowpath,(.L_x_115 - $__internal_4_$__cuda_sm3x_div_rn_noftz_f32_slowpath)
$__internal_4_$__cuda_sm3x_div_rn_noftz_f32_slowpath:
[----:B------:R-:W0:Y:S01]  /*0f90*/  LDC R3, c[0x0][0x3ac] ;  /* 0x0000eb00ff037b82 */ /* 0x000e220000000800 */
[----:B------:R-:W-:Y:S01]  /*0fa0*/  SHF.R.U32.HI R5, RZ, 0x17, R2 ;  /* 0x00000017ff057819 */ /* 0x000fe20000011602 */
[----:B------:R-:W1:Y:S01]  /*0fb0*/  LDCU UR6, c[0x0][0x3ac] ;  /* 0x00007580ff0677ac */ /* 0x000e620008000800 */
[----:B------:R-:W-:Y:S02]  /*0fc0*/  BSSY.RECONVERGENT B1, `(.L_x_99) ;  /* 0x0000063000017945 */ /* 0x000fe40003800200 */
[----:B------:R-:W-:-:S04]  /*0fd0*/  LOP3.LUT R11, R5, 0xff, RZ, 0xc0, !PT ;  /* 0x000000ff050b7812 */ /* 0x000fc800078ec0ff */
[----:B------:R-:W-:Y:S02]  /*0fe0*/  IADD3 R10, PT, PT, R11, -0x1, RZ ;  /* 0xffffffff0b0a7810 */ /* 0x000fe40007ffe0ff */
[----:B-1----:R-:W-:Y:S02]  /*0ff0*/  MOV R5, UR6 ;  /* 0x0000000600057c02 */ /* 0x002fe40008000f00 */
[----:B0-----:R-:W-:-:S04]  /*1000*/  SHF.R.U32.HI R7, RZ, 0x17, R3 ;  /* 0x00000017ff077819 */ /* 0x001fc80000011603 */
[----:B------:R-:W-:-:S04]  /*1010*/  LOP3.LUT R7, R7, 0xff, RZ, 0xc0, !PT ;  /* 0x000000ff07077812 */ /* 0x000fc800078ec0ff */
[----:B------:R-:W-:-:S04]  /*1020*/  IADD3 R9, PT, PT, R7, -0x1, RZ ;  /* 0xffffffff07097810 */ /* 0x000fc80007ffe0ff */
        /* <DEDUP_REMOVED lines=25> */
[----:B------:R-:W-:-:S03]  /*11c0*/  @!P1 FFMA R5, R3, 1.84467440737095516160e+19, RZ ;  /* 0x5f80000003059823 */ /* 0x000fc600000000ff */
[----:B------:R-:W-:-:S07]  /*11d0*/  @!P1 IADD3 R8, PT, PT, R8, 0x40, RZ ;  /* 0x0000004008089810 */ /* 0x000fce0007ffe0ff */
.L_x_100:
[----:B------:R-:W-:Y:S01]  /*11e0*/  LEA R10, R7, 0xc0800000, 0x17 ;  /* 0xc0800000070a7811 */ /* 0x000fe200078eb8ff */
[----:B------:R-:W-:Y:S01]  /*11f0*/  BSSY.RECONVERGENT B2, `(.L_x_105) ;  /* 0x0000036000027945 */ /* 0x000fe20003800200 */
[----:B------:R-:W-:Y:S02]  /*1200*/  IADD3 R3, PT, PT, R11, -0x7f, RZ ;  /* 0xffffff810b037810 */ /* 0x000fe40007ffe0ff */
[----:B------:R-:W-:Y:S02]  /*1210*/  IADD3 R10, PT, PT, -R10, R5, RZ ;  /* 0x000000050a0a7210 */ /* 0x000fe40007ffe1ff */
[C---:B------:R-:W-:Y:S01]  /*1220*/  IADD3 R7, PT, PT, R3.reuse, 0x7f, -R7 ;  /* 0x0000007f03077810 */ /* 0x040fe20007ffe807 */
[----:B------:R-:W-:Y:S01]  /*1230*/  IMAD R2, R3, -0x800000, R2 ;  /* 0xff80000003027824 */ /* 0x000fe200078e0202 */
[----:B------:R-:W0:Y:S01]  /*1240*/  MUFU.RCP R5, R10 ;  /* 0x0000000a00057308 */ /* 0x000e220000001000 */
[----:B------:R-:W-:Y:S01]  /*1250*/  FADD.FTZ R9, -R10, -RZ ;  /* 0x800000ff0a097221 */ /* 0x000fe20000010100 */
[----:B------:R-:W-:-:S03]  /*1260*/  IADD3 R7, PT, PT, R7, R8, RZ ;  /* 0x0000000807077210 */ /* 0x000fc60007ffe0ff */
        /* <DEDUP_REMOVED lines=26> */
[----:B------:R-:W-:Y:S02]  /*1410*/  ISETP.NE.AND P1, PT, R9, RZ, PT ;  /* 0x000000ff0900720c */ /* 0x000fe40003f25270 */
[----:B------:R-:W-:Y:S02]  /*1420*/  LOP3.LUT R5, R5, 0x800000, RZ, 0xfc, !PT ;  /* 0x0080000005057812 */ /* 0x000fe400078efcff */
[----:B------:R-:W-:-:S02]  /*1430*/  IADD3 R7, PT, PT, -R9, RZ, RZ ;  /* 0x000000ff09077210 */ /* 0x000fc40007ffe1ff */
[----:B------:R-:W-:Y:S02]  /*1440*/  SHF.L.U32 R10, R5, R10, RZ ;  /* 0x0000000a050a7219 */ /* 0x000fe400000006ff */
[----:B------:R-:W-:Y:S02]  /*1450*/  FSETP.NEU.FTZ.AND P0, PT, R3, R8, PT ;  /* 0x000000080300720b */ /* 0x000fe40003f1d000 */
[----:B------:R-:W-:Y:S02]  /*1460*/  SEL R8, R7, RZ, P2 ;  /* 0x000000ff07087207 */ /* 0x000fe40001000000 */
[----:B------:R-:W-:Y:S02]  /*1470*/  ISETP.NE.AND P1, PT, R10, RZ, P1 ;  /* 0x000000ff0a00720c */ /* 0x000fe40000f25270 */
[----:B------:R-:W-:Y:S02]  /*1480*/  SHF.R.U32.HI R8, RZ, R8, R5 ;  /* 0x00000008ff087219 */ /* 0x000fe40000011605 */
[----:B------:R-:W-:-:S02]  /*1490*/  PLOP3.LUT P0, PT, P0, P1, PT, 0xf8, 0x8f ;  /* 0x00000000008f781c */ /* 0x000fc40000703f70 */
[----:B------:R-:W-:Y:S02]  /*14a0*/  SHF.R.U32.HI R10, RZ, 0x1, R8 ;  /* 0x00000001ff0a7819 */ /* 0x000fe40000011608 */
[----:B------:R-:W-:-:S04]  /*14b0*/  SEL R3, RZ, 0x1, !P0 ;  /* 0x00000001ff037807 */ /* 0x000fc80004000000 */
[----:B------:R-:W-:-:S04]  /*14c0*/  LOP3.LUT R3, R3, 0x1, R10, 0xf8, !PT ;  /* 0x0000000103037812 */ /* 0x000fc800078ef80a */
[----:B------:R-:W-:-:S04]  /*14d0*/  LOP3.LUT R3, R3, R8, RZ, 0xc0, !PT ;  /* 0x0000000803037212 */ /* 0x000fc800078ec0ff */
[----:B------:R-:W-:-:S04]  /*14e0*/  IADD3 R3, PT, PT, R10, R3, RZ ;  /* 0x000000030a037210 */ /* 0x000fc80007ffe0ff */
[----:B------:R-:W-:Y:S01]  /*14f0*/  LOP3.LUT R2, R3, R2, RZ, 0xfc, !PT ;  /* 0x0000000203027212 */ /* 0x000fe200078efcff */
[----:B------:R-:W-:Y:S06]  /*1500*/  BRA `(.L_x_108) ;  /* 0x0000000000107947 */ /* 0x000fec0003800000 */
.L_x_107:
[----:B------:R-:W-:-:S04]  /*1510*/  LOP3.LUT R2, R2, 0x80000000, RZ, 0xc0, !PT ;  /* 0x8000000002027812 */ /* 0x000fc800078ec0ff */
[----:B------:R-:W-:Y:S01]  /*1520*/  LOP3.LUT R2, R2, 0x7f800000, RZ, 0xfc, !PT ;  /* 0x7f80000002027812 */ /* 0x000fe200078efcff */
[----:B------:R-:W-:Y:S06]  /*1530*/  BRA `(.L_x_108) ;  /* 0x0000000000047947 */ /* 0x000fec0003800000 */
.L_x_106:
[----:B------:R-:W-:-:S07]  /*1540*/  LEA R2, R7, R2, 0x17 ;  /* 0x0000000207027211 */ /* 0x000fce00078eb8ff */
.L_x_108:
[----:B------:R-:W-:Y:S05]  /*1550*/  BSYNC.RECONVERGENT B2 ;  /* 0x0000000000027941 */ /* 0x000fea0003800200 */
.L_x_105:
[----:B------:R-:W-:Y:S05]  /*1560*/  BRA `(.L_x_109) ;  /* 0x0000000000207947 */ /* 0x000fea0003800000 */
.L_x_104:
[----:B------:R-:W-:-:S04]  /*1570*/  LOP3.LUT R2, R5, 0x80000000, R2, 0x48, !PT ;  /* 0x8000000005027812 */ /* 0x000fc800078e4802 */
[----:B------:R-:W-:Y:S01]  /*1580*/  LOP3.LUT R2, R2, 0x7f800000, RZ, 0xfc, !PT ;  /* 0x7f80000002027812 */ /* 0x000fe200078efcff */
[----:B------:R-:W-:Y:S06]  /*1590*/  BRA `(.L_x_109) ;  /* 0x0000000000147947 */ /* 0x000fec0003800000 */
.L_x_103:
[----:B------:R-:W-:Y:S01]  /*15a0*/  LOP3.LUT R2, R5, 0x80000000, R2, 0x48, !PT ;  /* 0x8000000005027812 */ /* 0x000fe200078e4802 */
[----:B------:R-:W-:Y:S06]  /*15b0*/  BRA `(.L_x_109) ;  /* 0x00000000000c7947 */ /* 0x000fec0003800000 */
.L_x_102:
[----:B------:R-:W0:Y:S01]  /*15c0*/  MUFU.RSQ R2, -QNAN ;  /* 0xffc0000000027908 */ /* 0x000e220000001400 */
[----:B------:R-:W-:Y:S05]  /*15d0*/  BRA `(.L_x_109) ;  /* 0x0000000000047947 */ /* 0x000fea0003800000 */
.L_x_101:
[----:B------:R-:W-:-:S07]  /*15e0*/  FADD.FTZ R2, R2, R3 ;  /* 0x0000000302027221 */ /* 0x000fce0000010000 */
.L_x_109:
[----:B------:R-:W-:Y:S05]  /*15f0*/  BSYNC.RECONVERGENT B1 ;  /* 0x0000000000017941 */ /* 0x000fea0003800200 */
.L_x_99:
[----:B------:R-:W-:-:S04]  /*1600*/  HFMA2 R7, -RZ, RZ, 0, 0 ;  /* 0x00000000ff077431 */ /* 0x000fc800000001ff */
[----:B0-----:R-:W-:Y:S05]  /*1610*/  RET.REL.NODEC R6 `(_Z14sparseMVKernelPKiS0_PKfS2_Pfif) ;  /* 0xffffffe806787950 */ /* 0x001fea0003c3ffff */
.L_x_110:
        /* <DEDUP_REMOVED lines=14> */
.L_x_115:


//--------------------- .nv.shared._Z17connectionsKernelILi256EEvPKiS1_PKfS1_S1_Pfi --------------------------
	.section	.nv.shared._Z17connectionsKernelILi256EEvPKiS1_PKfS1_S1_Pfi,"aw",@nobits
	.sectionflags	@""
	.align	4
.nv.shared._Z17connectionsKernelILi256EEvPKiS1_PKfS1_S1_Pfi:
	.zero		2048


//--------------------- .nv.shared.reserved.0     --------------------------
	.section	.nv.shared.reserved.0,"aw",@nobits
	.weak		__nv_reservedSMEM_offset_0_alias
	.size		__nv_reservedSMEM_offset_0_alias, 0, 64
	.other		__nv_reservedSMEM_offset_0_alias,@"STO_CUDA_RESERVED_SHARED STV_DEFAULT"
__nv_reservedSMEM_offset_0_alias:
	.zero		0
	.zero		64


//--------------------- .nv.shared._Z20powerIterationKernelPKfS0_Pffi --------------------------
	.section	.nv.shared._Z20powerIterationKernelPKfS0_Pffi,"aw",@nobits
	.sectionflags	@""
	.align	4
.nv.shared._Z20powerIterationKernelPKfS0_Pffi:
	.zero		2048


//--------------------- .nv.shared._Z17computeNormKernelPKfPfi --------------------------
	.section	.nv.shared._Z17computeNormKernelPKfPfi,"aw",@nobits
	.sectionflags	@""
	.align	4
.nv.shared._Z17computeNormKernelPKfPfi:
	.zero		2048


//--------------------- .nv.constant0._Z17connectionsKernelILi256EEvPKiS1_PKfS1_S1_Pfi --------------------------
	.section	.nv.constant0._Z17connectionsKernelILi256EEvPKiS1_PKfS1_S1_Pfi,"a",@progbits
	.sectionflags	@""
	.align	4
.nv.constant0._Z17connectionsKernelILi256EEvPKiS1_PKfS1_S1_Pfi:
	.zero		948


//--------------------- .nv.constant0._Z20powerIterationKernelPKfS0_Pffi --------------------------
	.section	.nv.constant0._Z20powerIterationKernelPKfS0_Pffi,"a",@progbits
	.sectionflags	@""
	.align	4
.nv.constant0._Z20powerIterationKernelPKfS0_Pffi:
	.zero		928


//--------------------- .nv.constant0._Z21normalizeVectorKernelPfPKfi --------------------------
	.section	.nv.constant0._Z21normalizeVectorKernelPfPKfi,"a",@progbits
	.sectionflags	@""
	.align	4
.nv.constant0._Z21normalizeVectorKernelPfPKfi:
	.zero		916


//--------------------- .nv.constant0._Z17computeNormKernelPKfPfi --------------------------
	.section	.nv.constant0._Z17computeNormKernelPKfPfi,"a",@progbits
	.sectionflags	@""
	.align	4
.nv.constant0._Z17computeNormKernelPKfPfi:
	.zero		916


//--------------------- .nv.constant0._Z24constructLaplacianKernelPKiS0_PKfPfi --------------------------
	.section	.nv.constant0._Z24constructLaplacianKernelPKiS0_PKfPfi,"a",@progbits
	.sectionflags	@""
	.align	4
.nv.constant0._Z24constructLaplacianKernelPKiS0_PKfPfi:
	.zero		932


//--------------------- .nv.constant0._Z14sparseMVKernelPKiS0_PKfS2_Pfif --------------------------
	.section	.nv.constant0._Z14sparseMVKernelPKiS0_PKfS2_Pfif,"a",@progbits
	.sectionflags	@""
	.align	4
.nv.constant0._Z14sparseMVKernelPKiS0_PKfS2_Pfif:
	.zero		944


//--------------------- SYMBOLS --------------------------

	.type		.nv.reservedSmem.offset0,@object
	.size		.nv.reservedSmem.offset0,0x4
	.type		.nv.reservedSmem.cap,@object
	.size		.nv.reservedSmem.cap,0x4
